	.target	sm_90a

	.elftype	@"ET_EXEC"


//--------------------- .note.nv.tkinfo           --------------------------
	.section	.note.nv.tkinfo,"",@"SHT_NOTE"
	.sectionflags	@"SHF_NOTE_NV_TKINFO"
	.tkinfo
        /*0018*/ 	.word	0x00000002
        /*0030*/ 	.string	""
        /*0030*/ 	.string	"ptxas"
        /*0030*/ 	.string	"Cuda compilation tools, release 13.0, V13.0.88"
        /*0030*/ 	.string	"Build cuda_13.0.r13.0/compiler.36424714_0"
        /*0030*/ 	.string	"-v  -suppress-debug-info  -lineinfo  -arch sm_90a "



//--------------------- .note.nv.cuinfo           --------------------------
	.section	.note.nv.cuinfo,"",@"SHT_NOTE"
	.sectionflags	@"SHF_NOTE_NV_CUINFO"
        /*0018*/ 	.short	0x0002
        /*001a*/ 	.short	0x005a
        /*001c*/ 	.short	0x0082
	.zero		2


//--------------------- .nv.info                  --------------------------
	.section	.nv.info,"",@"SHT_CUDA_INFO"
	.align	4


	//----- nvinfo : EIATTR_REGCOUNT
	.align		4
        /*0000*/ 	.byte	0x04, 0x2f
        /*0002*/ 	.short	(.L_1 - .L_0)
	.align		4
.L_0:
        /*0004*/ 	.word	index@(gluon_wgmma)
        /*0008*/ 	.word	0x0000005a


	//----- nvinfo : EIATTR_FRAME_SIZE
	.align		4
.L_1:
        /*000c*/ 	.byte	0x04, 0x11
        /*000e*/ 	.short	(.L_3 - .L_2)
	.align		4
.L_2:
        /*0010*/ 	.word	index@(gluon_wgmma)
        /*0014*/ 	.word	0x00000000


	//----- nvinfo : EIATTR_MIN_STACK_SIZE
	.align		4
.L_3:
        /*0018*/ 	.byte	0x04, 0x12
        /*001a*/ 	.short	(.L_5 - .L_4)
	.align		4
.L_4:
        /*001c*/ 	.word	index@(gluon_wgmma)
        /*0020*/ 	.word	0x00000000
.L_5:


//--------------------- .nv.compat                --------------------------
	.section	.nv.compat,"",@"SHT_CUDA_COMPAT_INFO"
	.align	4
        /*0000*/ 	.byte	0x02, 0x09, 0x01, 0x00, 0x02, 0x02, 0x04, 0x00, 0x02, 0x05, 0x05, 0x00, 0x03, 0x07, 0x01, 0x01
        /*0010*/ 	.byte	0x02, 0x03, 0x03, 0x00, 0x02, 0x06, 0x01, 0x00, 0x04, 0x0b, 0x08, 0x00, 0x00, 0x00, 0x00, 0x00
        /*0020*/ 	.byte	0x00, 0x00, 0x00, 0x00


//--------------------- .nv.info.gluon_wgmma      --------------------------
	.section	.nv.info.gluon_wgmma,"",@"SHT_CUDA_INFO"
	.sectionflags	@""
	.align	4


	//----- nvinfo : EIATTR_CUDA_API_VERSION
	.align		4
        /*0000*/ 	.byte	0x04, 0x37
        /*0002*/ 	.short	(.L_7 - .L_6)
.L_6:
        /*0004*/ 	.word	0x00000082


	//----- nvinfo : EIATTR_KPARAM_INFO
	.align		4
.L_7:
        /*0008*/ 	.byte	0x04, 0x17
        /*000a*/ 	.short	(.L_9 - .L_8)
.L_8:
        /*000c*/ 	.word	0x00000000
        /*0010*/ 	.short	0x000a
        /*0012*/ 	.short	0x0048
        /*0014*/ 	.byte	0x00, 0xf4, 0x21, 0x00


	//----- nvinfo : EIATTR_KPARAM_INFO
	.align		4
.L_9:
        /*0018*/ 	.byte	0x04, 0x17
        /*001a*/ 	.short	(.L_11 - .L_10)
.L_10:
        /*001c*/ 	.word	0x00000000
        /*0020*/ 	.short	0x0009
        /*0022*/ 	.short	0x0040
        /*0024*/ 	.byte	0x00, 0xf4, 0x21, 0x00


	//----- nvinfo : EIATTR_KPARAM_INFO
	.align		4
.L_11:
        /*0028*/ 	.byte	0x04, 0x17
        /*002a*/ 	.short	(.L_13 - .L_12)
.L_12:
        /*002c*/ 	.word	0x00000000
        /*0030*/ 	.short	0x0008
        /*0032*/ 	.short	0x0038
        /*0034*/ 	.byte	0x00, 0xf0, 0x21, 0x00


	//----- nvinfo : EIATTR_KPARAM_INFO
	.align		4
.L_13:
        /*0038*/ 	.byte	0x04, 0x17
        /*003a*/ 	.short	(.L_15 - .L_14)
.L_14:
        /*003c*/ 	.word	0x00000000
        /*0040*/ 	.short	0x0007
        /*0042*/ 	.short	0x0030
        /*0044*/ 	.byte	0x00, 0xf0, 0x21, 0x00


	//----- nvinfo : EIATTR_KPARAM_INFO
	.align		4
.L_15:
        /*0048*/ 	.byte	0x04, 0x17
        /*004a*/ 	.short	(.L_17 - .L_16)
.L_16:
        /*004c*/ 	.word	0x00000000
        /*0050*/ 	.short	0x0006
        /*0052*/ 	.short	0x0028
        /*0054*/ 	.byte	0x00, 0xf0, 0x21, 0x00


	//----- nvinfo : EIATTR_KPARAM_INFO
	.align		4
.L_17:
        /*0058*/ 	.byte	0x04, 0x17
        /*005a*/ 	.short	(.L_19 - .L_18)
.L_18:
        /*005c*/ 	.word	0x00000000
        /*0060*/ 	.short	0x0005
        /*0062*/ 	.short	0x0020
        /*0064*/ 	.byte	0x00, 0xf0, 0x11, 0x00


	//----- nvinfo : EIATTR_KPARAM_INFO
	.align		4
.L_19:
        /*0068*/ 	.byte	0x04, 0x17
        /*006a*/ 	.short	(.L_21 - .L_20)
.L_20:
        /*006c*/ 	.word	0x00000000
        /*0070*/ 	.short	0x0004
        /*0072*/ 	.short	0x001c
        /*0074*/ 	.byte	0x00, 0xf0, 0x11, 0x00


	//----- nvinfo : EIATTR_KPARAM_INFO
	.align		4
.L_21:
        /*0078*/ 	.byte	0x04, 0x17
        /*007a*/ 	.short	(.L_23 - .L_22)
.L_22:
        /*007c*/ 	.word	0x00000000
        /*0080*/ 	.short	0x0003
        /*0082*/ 	.short	0x0018
        /*0084*/ 	.byte	0x00, 0xf0, 0x11, 0x00


	//----- nvinfo : EIATTR_KPARAM_INFO
	.align		4
.L_23:
        /*0088*/ 	.byte	0x04, 0x17
        /*008a*/ 	.short	(.L_25 - .L_24)
.L_24:
        /*008c*/ 	.word	0x00000000
        /*0090*/ 	.short	0x0002
        /*0092*/ 	.short	0x0010
        /*0094*/ 	.byte	0x00, 0xf4, 0x21, 0x00


	//----- nvinfo : EIATTR_KPARAM_INFO
	.align		4
.L_25:
        /*0098*/ 	.byte	0x04, 0x17
        /*009a*/ 	.short	(.L_27 - .L_26)
.L_26:
        /*009c*/ 	.word	0x00000000
        /*00a0*/ 	.short	0x0001
        /*00a2*/ 	.short	0x0008
        /*00a4*/ 	.byte	0x00, 0xf4, 0x21, 0x00


	//----- nvinfo : EIATTR_KPARAM_INFO
	.align		4
.L_27:
        /*00a8*/ 	.byte	0x04, 0x17
        /*00aa*/ 	.short	(.L_29 - .L_28)
.L_28:
        /*00ac*/ 	.word	0x00000000
        /*00b0*/ 	.short	0x0000
        /*00b2*/ 	.short	0x0000
        /*00b4*/ 	.byte	0x00, 0xf4, 0x21, 0x00


	//----- nvinfo : EIATTR_SPARSE_MMA_MASK
	.align		4
.L_29:
        /*00b8*/ 	.byte	0x03, 0x50
        /*00ba*/ 	.short	0x0000


	//----- nvinfo : EIATTR_MAXREG_COUNT
	.align		4
        /*00bc*/ 	.byte	0x03, 0x1b
        /*00be*/ 	.short	0x00ff


	//----- nvinfo : EIATTR_NUM_BARRIERS
	.align		4
        /*00c0*/ 	.byte	0x02, 0x4c
        /*00c2*/ 	.byte	0x01
	.zero		1


	//----- nvinfo : EIATTR_MERCURY_ISA_VERSION
	.align		4
        /*00c4*/ 	.byte	0x03, 0x5f
        /*00c6*/ 	.short	0x0101


	//----- nvinfo : EIATTR_INT_WARP_WIDE_INSTR_OFFSETS
	.align		4
        /*00c8*/ 	.byte	0x04, 0x31
        /*00ca*/ 	.short	(.L_31 - .L_30)


	//   ....[0]....
.L_30:
        /*00cc*/ 	.word	0x00001390


	//   ....[1]....
        /*00d0*/ 	.word	0x000013b0


	//   ....[2]....
        /*00d4*/ 	.word	0x000013c0


	//   ....[3]....
        /*00d8*/ 	.word	0x000013d0


	//   ....[4]....
        /*00dc*/ 	.word	0x000014e0


	//   ....[5]....
        /*00e0*/ 	.word	0x000018b0


	//   ....[6]....
        /*00e4*/ 	.word	0x000018c0


	//   ....[7]....
        /*00e8*/ 	.word	0x00001930


	//   ....[8]....
        /*00ec*/ 	.word	0x00001940


	//   ....[9]....
        /*00f0*/ 	.word	0x00001f60


	//   ....[10]....
        /*00f4*/ 	.word	0x00001f70


	//----- nvinfo : EIATTR_COOP_GROUP_MASK_REGIDS
	.align		4
.L_31:
        /*00f8*/ 	.byte	0x04, 0x29
        /*00fa*/ 	.short	(.L_33 - .L_32)


	//   ....[0]....
.L_32:
        /*00fc*/ 	.word	0xffffffff


	//   ....[1]....
        /*0100*/ 	.word	0xffffffff


	//   ....[2]....
        /*0104*/ 	.word	0xffffffff


	//----- nvinfo : EIATTR_COOP_GROUP_INSTR_OFFSETS
	.align		4
.L_33:
        /*0108*/ 	.byte	0x04, 0x28
        /*010a*/ 	.short	(.L_35 - .L_34)


	//   ....[0]....
.L_34:
        /*010c*/ 	.word	0x00000140


	//   ....[1]....
        /*0110*/ 	.word	0x000006e0


	//   ....[2]....
        /*0114*/ 	.word	0x00000cb0


	//----- nvinfo : EIATTR_MBARRIER_INSTR_OFFSETS
	.align		4
.L_35:
        /*0118*/ 	.byte	0x04, 0x39
        /*011a*/ 	.short	(.L_37 - .L_36)


	//   ....[0]....
.L_36:
        /*011c*/ 	.word	0x00001530
        /*0120*/ 	.word	0x000000ff
        /*0124*/ 	.word	0x00014000
        /*0128*/ 	.short	0x0100
        /*012a*/ 	.byte	0x14
	.zero		1


	//   ....[1]....
        /*012c*/ 	.word	0x00001550
        /*0130*/ 	.word	0x000000ff
        /*0134*/ 	.word	0x00014008
        /*0138*/ 	.short	0x0100
        /*013a*/ 	.byte	0x14
	.zero		1


	//   ....[2]....
        /*013c*/ 	.word	0x00001580
        /*0140*/ 	.word	0x000000ff
        /*0144*/ 	.word	0x00014010
        /*0148*/ 	.short	0x0100
        /*014a*/ 	.byte	0x14
	.zero		1


	//   ....[3]....
        /*014c*/ 	.word	0x000015a0
        /*0150*/ 	.word	0x000000ff
        /*0154*/ 	.word	0x00014018
        /*0158*/ 	.short	0x0100
        /*015a*/ 	.byte	0x14
	.zero		1


	//   ....[4]....
        /*015c*/ 	.word	0x000019f0
        /*0160*/ 	.word	0x000000ff
        /*0164*/ 	.word	0x00014000
        /*0168*/ 	.short	0x010a
        /*016a*/ 	.byte	0x12
	.zero		1


	//   ....[5]....
        /*016c*/ 	.word	0x00001d50
        /*0170*/ 	.word	0x000000ff
        /*0174*/ 	.word	0x00014000
        /*0178*/ 	.short	0x0108
        /*017a*/ 	.byte	0x14
	.zero		1


	//   ....[6]....
        /*017c*/ 	.word	0x00001e30
        /*0180*/ 	.word	0x000000ff
        /*0184*/ 	.word	0x00014008
        /*0188*/ 	.short	0x0108
        /*018a*/ 	.byte	0x14
	.zero		1


	//   ....[7]....
        /*018c*/ 	.word	0x00001f10
        /*0190*/ 	.word	0x000000ff
        /*0194*/ 	.word	0x00014010
        /*0198*/ 	.short	0x0108
        /*019a*/ 	.byte	0x14
	.zero		1


	//   ....[8]....
        /*019c*/ 	.word	0x00001f90
        /*01a0*/ 	.word	0x000000ff
        /*01a4*/ 	.word	0x00014018
        /*01a8*/ 	.short	0x0108
        /*01aa*/ 	.byte	0x14
	.zero		1


	//   ....[9]....
        /*01ac*/ 	.word	0x00002240
        /*01b0*/ 	.word	0x000000ff
        /*01b4*/ 	.word	0x00014000
        /*01b8*/ 	.short	0x010a
        /*01ba*/ 	.byte	0x12
	.zero		1


	//----- nvinfo : EIATTR_NUM_MBARRIERS
	.align		4
.L_37:
        /*01bc*/ 	.byte	0x03, 0x38
        /*01be*/ 	.short	0x0004


	//----- nvinfo : EIATTR_EXIT_INSTR_OFFSETS
	.align		4
        /*01c0*/ 	.byte	0x04, 0x1c
        /*01c2*/ 	.short	(.L_39 - .L_38)


	//   ....[0]....
.L_38:
        /*01c4*/ 	.word	0x00002230


	//----- nvinfo : EIATTR_REQNTID
	.align		4
.L_39:
        /*01c8*/ 	.byte	0x04, 0x10
        /*01ca*/ 	.short	(.L_41 - .L_40)
.L_40:
        /*01cc*/ 	.word	0x00000100
        /*01d0*/ 	.word	0x00000001
        /*01d4*/ 	.word	0x00000001


	//----- nvinfo : EIATTR_CRS_STACK_SIZE
	.align		4
.L_41:
        /*01d8*/ 	.byte	0x04, 0x1e
        /*01da*/ 	.short	(.L_43 - .L_42)
.L_42:
        /*01dc*/ 	.word	0x00000000


	//----- nvinfo : EIATTR_CBANK_PARAM_SIZE
	.align		4
.L_43:
        /*01e0*/ 	.byte	0x03, 0x19
        /*01e2*/ 	.short	0x0050


	//----- nvinfo : EIATTR_PARAM_CBANK
	.align		4
        /*01e4*/ 	.byte	0x04, 0x0a
        /*01e6*/ 	.short	(.L_45 - .L_44)
	.align		4
.L_44:
        /*01e8*/ 	.word	index@(.nv.constant0.gluon_wgmma)
        /*01ec*/ 	.short	0x0210
        /*01ee*/ 	.short	0x0050


	//----- nvinfo : EIATTR_SW_WAR
	.align		4
.L_45:
        /*01f0*/ 	.byte	0x04, 0x36
        /*01f2*/ 	.short	(.L_47 - .L_46)
.L_46:
        /*01f4*/ 	.word	0x00000008
.L_47:


//--------------------- .nv.callgraph             --------------------------
	.section	.nv.callgraph,"",@"SHT_CUDA_CALLGRAPH"
	.align	4
	.sectionentsize	8
	.align		4
        /*0000*/ 	.word	0x00000000
	.align		4
        /*0004*/ 	.word	0xffffffff
	.align		4
        /*0008*/ 	.word	0x00000000
	.align		4
        /*000c*/ 	.word	0xfffffffe
	.align		4
        /*0010*/ 	.word	0x00000000
	.align		4
        /*0014*/ 	.word	0xfffffffd
	.align		4
        /*0018*/ 	.word	0x00000000
	.align		4
        /*001c*/ 	.word	0xfffffffc


//--------------------- .text.gluon_wgmma         --------------------------
	.section	.text.gluon_wgmma,"ax",@progbits
	.align	128
        .global         gluon_wgmma
        .type           gluon_wgmma,@function
        .size           gluon_wgmma,(.L_x_53 - gluon_wgmma)
        .other          gluon_wgmma,@"STO_CUDA_ENTRY STV_DEFAULT"
gluon_wgmma:
.text.gluon_wgmma:
[----:B------:R-:W-:Y:S01]  /*0000*/  LDC R1, c[0x0][0x28] ;  /* 0x00000a00ff017b82 */ /* 0x000fe20000000800 */
[----:B------:R-:W1:Y:S07]  /*0010*/  S2R R0, SR_TID.X ;  /* 0x0000000000007919 */ /* 0x000e6e0000002100 */
[----:B------:R-:W2:Y:S01]  /*0020*/  S2UR UR4, SR_CgaCtaId ;  /* 0x00000000000479c3 */ /* 0x000ea20000008800 */
[----:B------:R-:W-:Y:S01]  /*0030*/  UMOV UR20, 0x400 ;  /* 0x0000040000147882 */ /* 0x000fe20000000000 */
[----:B------:R-:W-:Y:S01]  /*0040*/  ULDC UR6, c[0x0][0xc] ;  /* 0x0000030000067ab9 */ /* 0x000fe20000000800 */
[----:B------:R-:W-:Y:S01]  /*0050*/  ULDC.64 UR32, c[0x0][0x250] ;  /* 0x0000940000207ab9 */ /* 0x000fe20000000a00 */
[----:B------:R-:W-:Y:S04]  /*0060*/  BSSY B0, `(.L_x_0) ;  /* 0x000001e000007945 */ /* 0x000fe80003800000 */
[----:B------:R-:W3:Y:S08]  /*0070*/  LDC R11, c[0x0][0x230] ;  /* 0x00008c00ff0b7b82 */ /* 0x000ef00000000800 */
[----:B------:R-:W-:Y:S08]  /*0080*/  S2UR UR34, SR_CTAID.Y ;  /* 0x00000000002279c3 */ /* 0x000ff00000002600 */
[----:B------:R-:W4:Y:S01]  /*0090*/  S2UR UR5, SR_CTAID.Z ;  /* 0x00000000000579c3 */ /* 0x000f220000002700 */
[----:B--2---:R-:W-:-:S03]  /*00a0*/  ULEA UR20, UR4, UR20, 0x18 ;  /* 0x0000001404147291 */ /* 0x004fc6000f8ec03f */
[----:B------:R-:W-:Y:S01]  /*00b0*/  ULDC UR4, c[0x0][0x10] ;  /* 0x0000040000047ab9 */ /* 0x000fe20000000800 */
[----:B-1----:R-:W-:-:S03]  /*00c0*/  LOP3.LUT R2, R0, 0xff, RZ, 0xc0, !PT ;  /* 0x000000ff00027812 */ /* 0x002fc600078ec0ff */
[----:B------:R-:W1:Y:S01]  /*00d0*/  S2UR UR23, SR_CTAID.X ;  /* 0x00000000001779c3 */ /* 0x000e620000002500 */
[----:B---3--:R-:W-:Y:S01]  /*00e0*/  VIADD R8, R11, 0xffffffff ;  /* 0xffffffff0b087836 */ /* 0x008fe20000000000 */
[C---:B------:R-:W-:Y:S02]  /*00f0*/  ISETP.GE.U32.AND P0, PT, R2.reuse, 0x20, PT ;  /* 0x000000200200780c */ /* 0x040fe40003f06070 */
[C---:B------:R-:W-:Y:S02]  /*0100*/  ISETP.NE.U32.AND P2, PT, R2.reuse, RZ, PT ;  /* 0x000000ff0200720c */ /* 0x040fe40003f45070 */
[----:B------:R-:W-:Y:S02]  /*0110*/  LEA R4, R2, UR20, 0x2 ;  /* 0x0000001402047c11 */ /* 0x000fe4000f8e10ff */
[----:B------:R-:W2:Y:S07]  /*0120*/  LDC R3, c[0x0][0x228] ;  /* 0x00008a00ff037b82 */ /* 0x000eae0000000800 */
[----:B------:R3:W-:Y:S01]  /*0130*/  @!P0 STS [R4], RZ ;  /* 0x000000ff04008388 */ /* 0x0007e20000000800 */
[----:B------:R-:W-:-:S03]  /*0140*/  NOP ;  /* 0x0000000000007918 */ /* 0x000fc60000000000 */
[----:B------:R3:W-:Y:S01]  /*0150*/  @!P2 STS [UR20+0x20], R8 ;  /* 0x00002008ff00a988 */ /* 0x0007e20008000814 */
[----:B----4-:R-:W-:-:S04]  /*0160*/  UIMAD UR4, UR5, UR4, UR34 ;  /* 0x00000004050472a4 */ /* 0x010fc8000f8e0222 */
[----:B-1----:R-:W-:-:S04]  /*0170*/  UIMAD UR4, UR4, UR6, UR23 ;  /* 0x00000006040472a4 */ /* 0x002fc8000f8e0217 */
[----:B------:R-:W-:Y:S01]  /*0180*/  UIMAD UR5, UR4, 0x180, URZ ;  /* 0x00000180040578a4 */ /* 0x000fe2000f8e023f */
[----:B--2---:R-:W-:Y:S02]  /*0190*/  VIADD R3, R3, 0xffffffff ;  /* 0xffffffff03037836 */ /* 0x004fe40000000000 */
[----:B------:R-:W-:Y:S01]  /*01a0*/  UMOV UR4, URZ ;  /* 0x0000003f00047c82 */ /* 0x000fe20008000000 */
[----:B------:R-:W-:-:S04]  /*01b0*/  UIADD3 UR28, UP0, UR5, UR32, URZ ;  /* 0x00000020051c7290 */ /* 0x000fc8000ff1e03f */
[----:B------:R-:W-:Y:S01]  /*01c0*/  ULEA.HI.X.SX32 UR29, UR5, UR33, 0x1, UP0 ;  /* 0x00000021051d7291 */ /* 0x000fe200080f0e3f */
[----:B---3--:R-:W-:Y:S11]  /*01d0*/  @P2 BRA `(.L_x_1) ;  /* 0x0000000000182947 */ /* 0x008ff60003800000 */
[----:B------:R-:W1:Y:S01]  /*01e0*/  LDS R5, [UR20+0x8] ;  /* 0x00000814ff057984 */ /* 0x000e620008000800 */
[----:B------:R-:W2:Y:S01]  /*01f0*/  LDC.64 R12, c[0x0][0x210] ;  /* 0x00008400ff0c7b82 */ /* 0x000ea20000000a00 */
[----:B------:R-:W-:Y:S02]  /*0200*/  IMAD.MOV.U32 R6, RZ, RZ, 0x70 ;  /* 0x00000070ff067424 */ /* 0x000fe400078e00ff */
[----:B--2---:R2:W-:Y:S03]  /*0210*/  STS.64 [UR20], R12 ;  /* 0x0000000cff007988 */ /* 0x0045e60008000a14 */
[----:B-1----:R-:W-:-:S05]  /*0220*/  LOP3.LUT R5, R5, 0x10, R6, 0xd8, !PT ;  /* 0x0000001005057812 */ /* 0x002fca00078ed806 */
[----:B------:R2:W-:Y:S02]  /*0230*/  STS [UR20+0x8], R5 ;  /* 0x00000805ff007988 */ /* 0x0005e40008000814 */
.L_x_1:
[----:B------:R-:W-:Y:S05]  /*0240*/  BSYNC B0 ;  /* 0x0000000000007941 */ /* 0x000fea0003800000 */
.L_x_0:
[----:B------:R-:W-:Y:S04]  /*0250*/  BSSY B0, `(.L_x_2) ;  /* 0x000000a000007945 */ /* 0x000fe80003800000 */
[----:B------:R-:W-:Y:S05]  /*0260*/  @P2 BRA `(.L_x_3) ;  /* 0x0000000000202947 */ /* 0x000fea0003800000 */
[----:B--2---:R-:W1:Y:S01]  /*0270*/  LDS R5, [UR20+0x34] ;  /* 0x00003414ff057984 */ /* 0x004e620008000800 */
[----:B------:R-:W-:Y:S02]  /*0280*/  IMAD.MOV.U32 R6, RZ, RZ, 0x3f000000 ;  /* 0x3f000000ff067424 */ /* 0x000fe400078e00ff */
[----:B------:R-:W-:Y:S01]  /*0290*/  @!P2 IMAD.MOV.U32 R7, RZ, RZ, 0xff ;  /* 0x000000ffff07a424 */ /* 0x000fe200078e00ff */
[----:B------:R-:W2:Y:S02]  /*02a0*/  @!P2 LDS R10, [UR20+0x38] ;  /* 0x00003814ff0aa984 */ /* 0x000ea40008000800 */
[----:B-1----:R-:W-:Y:S02]  /*02b0*/  LOP3.LUT R5, R5, 0xff000000, R6, 0xb8, !PT ;  /* 0xff00000005057812 */ /* 0x002fe400078eb806 */
[----:B--2---:R-:W-:-:S03]  /*02c0*/  @!P2 LOP3.LUT R6, R10, 0xff, R7, 0xb8, !PT ;  /* 0x000000ff0a06a812 */ /* 0x004fc600078eb807 */
[----:B------:R1:W-:Y:S04]  /*02d0*/  STS [UR20+0x34], R5 ;  /* 0x00003405ff007988 */ /* 0x0003e80008000814 */
[----:B------:R1:W-:Y:S02]  /*02e0*/  @!P2 STS [UR20+0x38], R6 ;  /* 0x00003806ff00a988 */ /* 0x0003e40008000814 */
.L_x_3:
[----:B------:R-:W-:Y:S05]  /*02f0*/  BSYNC B0 ;  /* 0x0000000000007941 */ /* 0x000fea0003800000 */
.L_x_2:
[----:B------:R-:W-:Y:S04]  /*0300*/  BSSY B0, `(.L_x_4) ;  /* 0x000000a000007945 */ /* 0x000fe80003800000 */
[----:B------:R-:W-:Y:S05]  /*0310*/  @P2 BRA `(.L_x_5) ;  /* 0x0000000000202947 */ /* 0x000fea0003800000 */
[----:B-12---:R-:W1:Y:S01]  /*0320*/  LDS R5, [UR20+0x1c] ;  /* 0x00001c14ff057984 */ /* 0x006e620008000800 */
[----:B------:R-:W2:Y:S03]  /*0330*/  LDC.64 R6, c[0x0][0x238] ;  /* 0x00008e00ff067b82 */ /* 0x000ea60000000a00 */
[----:B------:R3:W-:Y:S01]  /*0340*/  STS [UR20+0x24], R3 ;  /* 0x00002403ff007988 */ /* 0x0007e20008000814 */
[--C-:B--2---:R-:W-:Y:S02]  /*0350*/  SHF.R.U32.HI R10, RZ, 0x4, R7.reuse ;  /* 0x00000004ff0a7819 */ /* 0x104fe40000011607 */
[----:B------:R-:W-:-:S05]  /*0360*/  SHF.R.U64 R6, R6, 0x4, R7 ;  /* 0x0000000406067819 */ /* 0x000fca0000001207 */
[----:B------:R3:W-:Y:S01]  /*0370*/  STS [UR20+0xc], R6 ;  /* 0x00000c06ff007988 */ /* 0x0007e20008000814 */
[----:B-1----:R-:W-:-:S05]  /*0380*/  LOP3.LUT R5, R5, 0xf, R10, 0xb8, !PT ;  /* 0x0000000f05057812 */ /* 0x002fca00078eb80a */
[----:B------:R3:W-:Y:S02]  /*0390*/  STS [UR20+0x1c], R5 ;  /* 0x00001c05ff007988 */ /* 0x0007e40008000814 */
.L_x_5:
[----:B------:R-:W-:Y:S05]  /*03a0*/  BSYNC B0 ;  /* 0x0000000000007941 */ /* 0x000fea0003800000 */
.L_x_4:
[----:B------:R-:W-:Y:S04]  /*03b0*/  BSSY B1, `(.L_x_6) ;  /* 0x000001d000017945 */ /* 0x000fe80003800000 */
[----:B------:R-:W-:Y:S04]  /*03c0*/  BSSY B0, `(.L_x_7) ;  /* 0x0000018000007945 */ /* 0x000fe80003800000 */
[----:B------:R-:W-:Y:S05]  /*03d0*/  @P2 BRA `(.L_x_8) ;  /* 0x00000000001c2947 */ /* 0x000fea0003800000 */
[----:B-123--:R-:W1:Y:S02]  /*03e0*/  LDS R5, [UR20+0x34] ;  /* 0x00003414ff057984 */ /* 0x00ee640008000800 */
[----:B-1----:R-:W-:-:S05]  /*03f0*/  LOP3.LUT R5, R5, 0x7, RZ, 0xb8, !PT ;  /* 0x0000000705057812 */ /* 0x002fca00078eb8ff */
[----:B------:R1:W-:Y:S01]  /*0400*/  STS [UR20+0x34], R5 ;  /* 0x00003405ff007988 */ /* 0x0003e20008000814 */
[----:B------:R-:W-:Y:S05]  /*0410*/  @P2 BRA `(.L_x_9) ;  /* 0x00000000001c2947 */ /* 0x000fea0003800000 */
[----:B-1----:R-:W1:Y:S02]  /*0420*/  LDS R5, [UR20+0x34] ;  /* 0x00003414ff057984 */ /* 0x002e640008000800 */
[----:B-1----:R-:W-:-:S05]  /*0430*/  LOP3.LUT R5, R5, 0x38, RZ, 0xb8, !PT ;  /* 0x0000003805057812 */ /* 0x002fca00078eb8ff */
[----:B------:R4:W-:Y:S02]  /*0440*/  STS [UR20+0x34], R5 ;  /* 0x00003405ff007988 */ /* 0x0009e40008000814 */
.L_x_8:
[----:B------:R-:W-:Y:S05]  /*0450*/  @P2 BRA `(.L_x_10) ;  /* 0x00000000001c2947 */ /* 0x000fea0003800000 */
[----:B-1234-:R-:W1:Y:S02]  /*0460*/  LDS R5, [UR20+0x8] ;  /* 0x00000814ff057984 */ /* 0x01ee640008000800 */
[----:B-1----:R-:W-:-:S05]  /*0470*/  LOP3.LUT R5, R5, 0x780, RZ, 0xb8, !PT ;  /* 0x0000078005057812 */ /* 0x002fca00078eb8ff */
[----:B------:R2:W-:Y:S02]  /*0480*/  STS [UR20+0x8], R5 ;  /* 0x00000805ff007988 */ /* 0x0005e40008000814 */
.L_x_9:
[----:B------:R-:W-:Y:S05]  /*0490*/  @P2 BRA `(.L_x_11) ;  /* 0x0000000000282947 */ /* 0x000fea0003800000 */
[----:B-12---:R-:W1:Y:S02]  /*04a0*/  LDS R5, [UR20+0x8] ;  /* 0x00000814ff057984 */ /* 0x006e640008000800 */
[----:B-1----:R-:W-:-:S05]  /*04b0*/  LOP3.LUT R5, R5, 0x1800, RZ, 0xb8, !PT ;  /* 0x0000180005057812 */ /* 0x002fca00078eb8ff */
[----:B------:R5:W-:Y:S02]  /*04c0*/  STS [UR20+0x8], R5 ;  /* 0x00000805ff007988 */ /* 0x000be40008000814 */
.L_x_10:
[----:B------:R-:W-:Y:S05]  /*04d0*/  @P2 BREAK B0 ;  /* 0x0000000000002942 */ /* 0x000fea0003800000 */
[----:B------:R-:W-:Y:S05]  /*04e0*/  @P2 BRA `(.L_x_12) ;  /* 0x0000000000242947 */ /* 0x000fea0003800000 */
[----:B-1-3--:R-:W1:Y:S01]  /*04f0*/  LDS R6, [UR20+0x8] ;  /* 0x00000814ff067984 */ /* 0x00ae620008000800 */
[----:B--2-45:R-:W-:-:S05]  /*0500*/  IMAD.MOV.U32 R5, RZ, RZ, 0x6000 ;  /* 0x00006000ff057424 */ /* 0x034fca00078e00ff */
[----:B-1----:R-:W-:-:S04]  /*0510*/  LOP3.LUT R5, R6, 0x4000, R5, 0xd8, !PT ;  /* 0x0000400006057812 */ /* 0x002fc800078ed805 */
[----:B------:R-:W-:-:S05]  /*0520*/  LOP3.LUT R5, R5, 0x400000, RZ, 0xb8, !PT ;  /* 0x0040000005057812 */ /* 0x000fca00078eb8ff */
[----:B------:R3:W-:Y:S02]  /*0530*/  STS [UR20+0x8], R5 ;  /* 0x00000805ff007988 */ /* 0x0007e40008000814 */
.L_x_11:
[----:B------:R-:W-:Y:S05]  /*0540*/  BSYNC B0 ;  /* 0x0000000000007941 */ /* 0x000fea0003800000 */
.L_x_7:
[----:B-123--:R-:W1:Y:S02]  /*0550*/  @!P2 LDS R5, [UR20+0x8] ;  /* 0x00000814ff05a984 */ /* 0x00ee640008000800 */
[----:B-1----:R-:W-:-:S05]  /*0560*/  @!P2 LOP3.LUT R5, R5, 0x8000, RZ, 0xb8, !PT ;  /* 0x000080000505a812 */ /* 0x002fca00078eb8ff */
[----:B------:R1:W-:Y:S02]  /*0570*/  @!P2 STS [UR20+0x8], R5 ;  /* 0x00000805ff00a988 */ /* 0x0003e40008000814 */
.L_x_12:
[----:B------:R-:W-:Y:S05]  /*0580*/  BSYNC B1 ;  /* 0x0000000000017941 */ /* 0x000fea0003800000 */
.L_x_6:
[----:B------:R-:W-:Y:S05]  /*0590*/  WARPSYNC.ALL ;  /* 0x0000000000007948 */ /* 0x000fea0003800000 */
[----:B------:R-:W-:Y:S05]  /*05a0*/  @P0 BRA `(.L_x_13) ;  /* 0x0000000000280947 */ /* 0x000fea0003800000 */
[----:B-12345:R-:W1:Y:S01]  /*05b0*/  S2R R5, SR_LANEID ;  /* 0x0000000000057919 */ /* 0x03ee620000000000 */
[----:B------:R-:W-:Y:S05]  /*05c0*/  WARPSYNC.ALL ;  /* 0x0000000000007948 */ /* 0x000fea0003800000 */
[----:B-1----:R-:W-:-:S05]  /*05d0*/  IMAD.SHL.U32 R5, R5, 0x4, RZ ;  /* 0x0000000405057824 */ /* 0x002fca00078e00ff */
[----:B------:R-:W1:Y:S01]  /*05e0*/  LDS R9, [R5+UR20] ;  /* 0x0000001405097984 */ /* 0x000e620008000800 */
[----:B------:R-:W-:-:S05]  /*05f0*/  IADD3 R6, P1, R5, UR28, RZ ;  /* 0x0000001c05067c10 */ /* 0x000fca000ff3e0ff */
[----:B------:R-:W-:-:S05]  /*0600*/  IMAD.X R7, RZ, RZ, UR29, P1 ;  /* 0x0000001dff077e24 */ /* 0x000fca00088e06ff */
[----:B-1----:R1:W2:Y:S01]  /*0610*/  ATOMG.E.EXCH.STRONG.GPU PT, RZ, [R6], R9 ;  /* 0x0000000906ff73a8 */ /* 0x0022a200041ee100 */
[----:B------:R-:W-:-:S04]  /*0620*/  DEPBAR {5,4,3,2,1,0} ;  /* 0x0000003f0000791a */ /* 0x000fc80000000000 */
[----:B------:R1:W-:Y:S01]  /*0630*/  UTMACCTL.IV [UR28] ;  /* 0x000000001c0079b9 */ /* 0x0003e20008000000 */
[----:B------:R-:W-:Y:S01]  /*0640*/  NOP ;  /* 0x0000000000007918 */ /* 0x000fe20000000000 */
.L_x_13:
[----:B------:R-:W-:Y:S05]  /*0650*/  @P0 BRA `(.L_x_14) ;  /* 0x00000000000c0947 */ /* 0x000fea0003800000 */
[----:B------:R0:W-:Y:S01]  /*0660*/  UTMACMDFLUSH ;  /* 0x00000000000079b7 */ /* 0x0001e20000000000 */
[----:B------:R-:W-:Y:S05]  /*0670*/  @P0 BRA `(.L_x_14) ;  /* 0x0000000000040947 */ /* 0x000fea0003800000 */
[----:B------:R-:W-:-:S04]  /*0680*/  DEPBAR.LE SB0, 0x0 ;  /* 0x000080000000791a */ /* 0x000fc80000000000 */
.L_x_14:
[----:B------:R-:W-:Y:S05]  /*0690*/  WARPSYNC.ALL ;  /* 0x0000000000007948 */ /* 0x000fea0003800000 */
[----:B--2---:R-:W-:Y:S06]  /*06a0*/  BAR.SYNC.DEFER_BLOCKING 0x0 ;  /* 0x0000000000007b1d */ /* 0x004fec0000010000 */
[----:B------:R-:W-:Y:S02]  /*06b0*/  BSSY B1, `(.L_x_15) ;  /* 0x000000b000017945 */ /* 0x000fe40003800000 */
[----:B------:R-:W-:Y:S06]  /*06c0*/  BAR.SYNC.DEFER_BLOCKING 0x0 ;  /* 0x0000000000007b1d */ /* 0x000fec0000010000 */
[----:B------:R2:W-:Y:S01]  /*06d0*/  @!P0 STS [R4], RZ ;  /* 0x000000ff04008388 */ /* 0x0005e20000000800 */
[----:B------:R-:W-:Y:S01]  /*06e0*/  NOP ;  /* 0x0000000000007918 */ /* 0x000fe20000000000 */
[----:B------:R-:W-:Y:S05]  /*06f0*/  @P2 BRA `(.L_x_16) ;  /* 0x0000000000182947 */ /* 0x000fea0003800000 */
[----:B-1-345:R-:W1:Y:S01]  /*0700*/  LDS R5, [UR20+0x8] ;  /* 0x00000814ff057984 */ /* 0x03ae620008000800 */
[----:B------:R-:W3:Y:S01]  /*0710*/  LDC.64 R12, c[0x0][0x218] ;  /* 0x00008600ff0c7b82 */ /* 0x000ee20000000a00 */
[----:B------:R-:W-:Y:S02]  /*0720*/  IMAD.MOV.U32 R6, RZ, RZ, 0x70 ;  /* 0x00000070ff067424 */ /* 0x000fe400078e00ff */
[----:B---3--:R3:W-:Y:S03]  /*0730*/  STS.64 [UR20], R12 ;  /* 0x0000000cff007988 */ /* 0x0087e60008000a14 */
[----:B-1----:R-:W-:-:S05]  /*0740*/  LOP3.LUT R5, R5, 0x10, R6, 0xd8, !PT ;  /* 0x0000001005057812 */ /* 0x002fca00078ed806 */
[----:B------:R3:W-:Y:S02]  /*0750*/  STS [UR20+0x8], R5 ;  /* 0x00000805ff007988 */ /* 0x0007e40008000814 */
.L_x_16:
[----:B-1----:R-:W-:Y:S05]  /*0760*/  BSYNC B1 ;  /* 0x0000000000017941 */ /* 0x002fea0003800000 */
.L_x_15:
[----:B------:R-:W-:Y:S04]  /*0770*/  BSSY B2, `(.L_x_17) ;  /* 0x000000f000027945 */ /* 0x000fe80003800000 */
[----:B------:R-:W-:Y:S04]  /*0780*/  BSSY B1, `(.L_x_18) ;  /* 0x000000c000017945 */ /* 0x000fe80003800000 */
[----:B------:R-:W-:Y:S05]  /*0790*/  @P2 BRA `(.L_x_19) ;  /* 0x0000000000282947 */ /* 0x000fea0003800000 */
[----:B---345:R-:W1:Y:S01]  /*07a0*/  LDS R5, [UR20+0x34] ;  /* 0x00003414ff057984 */ /* 0x038e620008000800 */
[----:B------:R-:W-:Y:S01]  /*07b0*/  IMAD.MOV.U32 R6, RZ, RZ, 0x3f000000 ;  /* 0x3f000000ff067424 */ /* 0x000fe200078e00ff */
[----:B------:R-:W-:Y:S05]  /*07c0*/  @P2 BREAK B1 ;  /* 0x0000000000012942 */ /* 0x000fea0003800000 */
[----:B-1----:R-:W-:-:S05]  /*07d0*/  LOP3.LUT R5, R5, 0xff000000, R6, 0xb8, !PT ;  /* 0xff00000005057812 */ /* 0x002fca00078eb806 */
[----:B------:R1:W-:Y:S01]  /*07e0*/  STS [UR20+0x34], R5 ;  /* 0x00003405ff007988 */ /* 0x0003e20008000814 */
[----:B------:R-:W-:Y:S05]  /*07f0*/  @P2 BRA `(.L_x_20) ;  /* 0x0000000000182947 */ /* 0x000fea0003800000 */
[----:B------:R-:W3:Y:S01]  /*0800*/  LDS R6, [UR20+0x38] ;  /* 0x00003814ff067984 */ /* 0x000ee20008000800 */
[----:B-1----:R-:W-:-:S05]  /*0810*/  IMAD.MOV.U32 R5, RZ, RZ, 0x3f ;  /* 0x0000003fff057424 */ /* 0x002fca00078e00ff */
[----:B---3--:R-:W-:-:S05]  /*0820*/  LOP3.LUT R5, R6, 0xff, R5, 0xb8, !PT ;  /* 0x000000ff06057812 */ /* 0x008fca00078eb805 */
[----:B------:R1:W-:Y:S02]  /*0830*/  STS [UR20+0x38], R5 ;  /* 0x00003805ff007988 */ /* 0x0003e40008000814 */
.L_x_19:
[----:B------:R-:W-:Y:S05]  /*0840*/  BSYNC B1 ;  /* 0x0000000000017941 */ /* 0x000fea0003800000 */
.L_x_18:
[----:B------:R1:W-:Y:S02]  /*0850*/  @!P2 STS [UR20+0x20], R8 ;  /* 0x00002008ff00a988 */ /* 0x0003e40008000814 */
.L_x_20:
[----:B------:R-:W-:Y:S05]  /*0860*/  BSYNC B2 ;  /* 0x0000000000027941 */ /* 0x000fea0003800000 */
.L_x_17:
[----:B------:R-:W-:Y:S05]  /*0870*/  WARPSYNC.ALL ;  /* 0x0000000000007948 */ /* 0x000fea0003800000 */
[----:B-1-345:R-:W1:Y:S01]  /*0880*/  LDC R5, c[0x0][0x22c] ;  /* 0x00008b00ff057b82 */ /* 0x03ae620000000800 */
[----:B------:R-:W-:Y:S01]  /*0890*/  BSSY B2, `(.L_x_21) ;  /* 0x000000b000027945 */ /* 0x000fe20003800000 */
[----:B-1----:R-:W-:-:S03]  /*08a0*/  VIADD R5, R5, 0xffffffff ;  /* 0xffffffff05057836 */ /* 0x002fc60000000000 */
[----:B------:R-:W-:Y:S05]  /*08b0*/  @P2 BRA `(.L_x_22) ;  /* 0x0000000000202947 */ /* 0x000fea0003800000 */
[----:B------:R-:W1:Y:S01]  /*08c0*/  LDS R6, [UR20+0x1c] ;  /* 0x00001c14ff067984 */ /* 0x000e620008000800 */
[----:B------:R-:W3:Y:S03]  /*08d0*/  LDC.64 R12, c[0x0][0x240] ;  /* 0x00009000ff0c7b82 */ /* 0x000ee60000000a00 */
[----:B------:R4:W-:Y:S01]  /*08e0*/  STS [UR20+0x24], R5 ;  /* 0x00002405ff007988 */ /* 0x0009e20008000814 */
[--C-:B---3--:R-:W-:Y:S02]  /*08f0*/  SHF.R.U32.HI R9, RZ, 0x4, R13.reuse ;  /* 0x00000004ff097819 */ /* 0x108fe4000001160d */
[----:B------:R-:W-:-:S05]  /*0900*/  SHF.R.U64 R7, R12, 0x4, R13 ;  /* 0x000000040c077819 */ /* 0x000fca000000120d */
[----:B------:R4:W-:Y:S01]  /*0910*/  STS [UR20+0xc], R7 ;  /* 0x00000c07ff007988 */ /* 0x0009e20008000814 */
[----:B-1----:R-:W-:-:S05]  /*0920*/  LOP3.LUT R6, R6, 0xf, R9, 0xb8, !PT ;  /* 0x0000000f06067812 */ /* 0x002fca00078eb809 */
[----:B------:R4:W-:Y:S02]  /*0930*/  STS [UR20+0x1c], R6 ;  /* 0x00001c06ff007988 */ /* 0x0009e40008000814 */
.L_x_22:
[----:B------:R-:W-:Y:S05]  /*0940*/  BSYNC B2 ;  /* 0x0000000000027941 */ /* 0x000fea0003800000 */
.L_x_21:
[----:B------:R-:W-:Y:S04]  /*0950*/  BSSY B3, `(.L_x_23) ;  /* 0x000001d000037945 */ /* 0x000fe80003800000 */
[----:B------:R-:W-:Y:S04]  /*0960*/  BSSY B2, `(.L_x_24) ;  /* 0x0000018000027945 */ /* 0x000fe80003800000 */
[----:B------:R-:W-:Y:S05]  /*0970*/  @P2 BRA `(.L_x_25) ;  /* 0x00000000001c2947 */ /* 0x000fea0003800000 */
[----:B----4-:R-:W1:Y:S02]  /*0980*/  LDS R6, [UR20+0x34] ;  /* 0x00003414ff067984 */ /* 0x010e640008000800 */
[----:B-1----:R-:W-:-:S05]  /*0990*/  LOP3.LUT R6, R6, 0x7, RZ, 0xb8, !PT ;  /* 0x0000000706067812 */ /* 0x002fca00078eb8ff */
[----:B------:R1:W-:Y:S01]  /*09a0*/  STS [UR20+0x34], R6 ;  /* 0x00003406ff007988 */ /* 0x0003e20008000814 */
[----:B------:R-:W-:Y:S05]  /*09b0*/  @P2 BRA `(.L_x_26) ;  /* 0x00000000001c2947 */ /* 0x000fea0003800000 */
[----:B-1----:R-:W1:Y:S02]  /*09c0*/  LDS R6, [UR20+0x34] ;  /* 0x00003414ff067984 */ /* 0x002e640008000800 */
[----:B-1----:R-:W-:-:S05]  /*09d0*/  LOP3.LUT R6, R6, 0x38, RZ, 0xb8, !PT ;  /* 0x0000003806067812 */ /* 0x002fca00078eb8ff */
[----:B------:R1:W-:Y:S02]  /*09e0*/  STS [UR20+0x34], R6 ;  /* 0x00003406ff007988 */ /* 0x0003e40008000814 */
.L_x_25:
[----:B------:R-:W-:Y:S05]  /*09f0*/  @P2 BRA `(.L_x_27) ;  /* 0x00000000001c2947 */ /* 0x000fea0003800000 */
[----:B-1--4-:R-:W1:Y:S02]  /*0a00*/  LDS R6, [UR20+0x8] ;  /* 0x00000814ff067984 */ /* 0x012e640008000800 */
[----:B-1----:R-:W-:-:S05]  /*0a10*/  LOP3.LUT R6, R6, 0x780, RZ, 0xb8, !PT ;  /* 0x0000078006067812 */ /* 0x002fca00078eb8ff */
[----:B------:R3:W-:Y:S02]  /*0a20*/  STS [UR20+0x8], R6 ;  /* 0x00000806ff007988 */ /* 0x0007e40008000814 */
.L_x_26:
[----:B------:R-:W-:Y:S05]  /*0a30*/  @P2 BRA `(.L_x_28) ;  /* 0x0000000000282947 */ /* 0x000fea0003800000 */
[----:B-1-3--:R-:W1:Y:S02]  /*0a40*/  LDS R6, [UR20+0x8] ;  /* 0x00000814ff067984 */ /* 0x00ae640008000800 */
[----:B-1----:R-:W-:-:S05]  /*0a50*/  LOP3.LUT R6, R6, 0x1800, RZ, 0xb8, !PT ;  /* 0x0000180006067812 */ /* 0x002fca00078eb8ff */
[----:B------:R3:W-:Y:S02]  /*0a60*/  STS [UR20+0x8], R6 ;  /* 0x00000806ff007988 */ /* 0x0007e40008000814 */
.L_x_27:
[----:B------:R-:W-:Y:S05]  /*0a70*/  @P2 BREAK B2 ;  /* 0x0000000000022942 */ /* 0x000fea0003800000 */
[----:B------:R-:W-:Y:S05]  /*0a80*/  @P2 BRA `(.L_x_29) ;  /* 0x0000000000242947 */ /* 0x000fea0003800000 */
[----:B-1-34-:R-:W1:Y:S01]  /*0a90*/  LDS R6, [UR20+0x8] ;  /* 0x00000814ff067984 */ /* 0x01ae620008000800 */
[----:B------:R-:W-:-:S05]  /*0aa0*/  IMAD.MOV.U32 R7, RZ, RZ, 0x6000 ;  /* 0x00006000ff077424 */ /* 0x000fca00078e00ff */
[----:B-1----:R-:W-:-:S04]  /*0ab0*/  LOP3.LUT R6, R6, 0x4000, R7, 0xd8, !PT ;  /* 0x0000400006067812 */ /* 0x002fc800078ed807 */
[----:B------:R-:W-:-:S05]  /*0ac0*/  LOP3.LUT R6, R6, 0x400000, RZ, 0xb8, !PT ;  /* 0x0040000006067812 */ /* 0x000fca00078eb8ff */
[----:B------:R4:W-:Y:S02]  /*0ad0*/  STS [UR20+0x8], R6 ;  /* 0x00000806ff007988 */ /* 0x0009e40008000814 */
.L_x_28:
[----:B------:R-:W-:Y:S05]  /*0ae0*/  BSYNC B2 ;  /* 0x0000000000027941 */ /* 0x000fea0003800000 */
.L_x_24:
[----:B-1-34-:R-:W1:Y:S02]  /*0af0*/  @!P2 LDS R6, [UR20+0x8] ;  /* 0x00000814ff06a984 */ /* 0x01ae640008000800 */
[----:B-1----:R-:W-:-:S05]  /*0b00*/  @!P2 LOP3.LUT R6, R6, 0x8000, RZ, 0xb8, !PT ;  /* 0x000080000606a812 */ /* 0x002fca00078eb8ff */
[----:B------:R5:W-:Y:S02]  /*0b10*/  @!P2 STS [UR20+0x8], R6 ;  /* 0x00000806ff00a988 */ /* 0x000be40008000814 */
.L_x_29:
[----:B------:R-:W-:Y:S05]  /*0b20*/  BSYNC B3 ;  /* 0x0000000000037941 */ /* 0x000fea0003800000 */
.L_x_23:
[----:B------:R-:W-:Y:S05]  /*0b30*/  WARPSYNC.ALL ;  /* 0x0000000000007948 */ /* 0x000fea0003800000 */
[----:B------:R-:W-:-:S04]  /*0b40*/  UIADD3 UR31, UR5, 0x80, URZ ;  /* 0x00000080051f7890 */ /* 0x000fc8000fffe03f */
[----:B------:R-:W-:-:S04]  /*0b50*/  UIADD3 UR30, UP0, UR31, UR32, URZ ;  /* 0x000000201f1e7290 */ /* 0x000fc8000ff1e03f */
[----:B------:R-:W-:Y:S01]  /*0b60*/  ULEA.HI.X.SX32 UR31, UR31, UR33, 0x1, UP0 ;  /* 0x000000211f1f7291 */ /* 0x000fe200080f0e3f */
[----:B------:R-:W-:Y:S11]  /*0b70*/  @P0 BRA `(.L_x_30) ;  /* 0x0000000000280947 */ /* 0x000ff60003800000 */
[----:B-1-345:R-:W1:Y:S01]  /*0b80*/  S2R R6, SR_LANEID ;  /* 0x0000000000067919 */ /* 0x03ae620000000000 */
[----:B------:R-:W-:Y:S05]  /*0b90*/  WARPSYNC.ALL ;  /* 0x0000000000007948 */ /* 0x000fea0003800000 */
[----:B-1----:R-:W-:-:S05]  /*0ba0*/  IMAD.SHL.U32 R8, R6, 0x4, RZ ;  /* 0x0000000406087824 */ /* 0x002fca00078e00ff */
[----:B------:R-:W1:Y:S01]  /*0bb0*/  LDS R9, [R8+UR20] ;  /* 0x0000001408097984 */ /* 0x000e620008000800 */
[----:B------:R-:W-:-:S05]  /*0bc0*/  IADD3 R6, P1, R8, UR30, RZ ;  /* 0x0000001e08067c10 */ /* 0x000fca000ff3e0ff */
[----:B------:R-:W-:-:S05]  /*0bd0*/  IMAD.X R7, RZ, RZ, UR31, P1 ;  /* 0x0000001fff077e24 */ /* 0x000fca00088e06ff */
[----:B-1----:R1:W3:Y:S01]  /*0be0*/  ATOMG.E.EXCH.STRONG.GPU PT, RZ, [R6], R9 ;  /* 0x0000000906ff73a8 */ /* 0x0022e200041ee100 */
[----:B------:R-:W-:-:S04]  /*0bf0*/  DEPBAR {5,4,3,2,1,0} ;  /* 0x0000003f0000791a */ /* 0x000fc80000000000 */
[----:B------:R1:W-:Y:S01]  /*0c00*/  UTMACCTL.IV [UR30] ;  /* 0x000000001e0079b9 */ /* 0x0003e20008000000 */
[----:B------:R-:W-:Y:S01]  /*0c10*/  NOP ;  /* 0x0000000000007918 */ /* 0x000fe20000000000 */
.L_x_30:
[----:B------:R-:W-:Y:S05]  /*0c20*/  @P0 BRA `(.L_x_31) ;  /* 0x00000000000c0947 */ /* 0x000fea0003800000 */
[----:B------:R0:W-:Y:S01]  /*0c30*/  UTMACMDFLUSH ;  /* 0x00000000000079b7 */ /* 0x0001e20000000000 */
[----:B------:R-:W-:Y:S05]  /*0c40*/  @P0 BRA `(.L_x_31) ;  /* 0x0000000000040947 */ /* 0x000fea0003800000 */
[----:B------:R-:W-:-:S04]  /*0c50*/  DEPBAR.LE SB0, 0x0 ;  /* 0x000080000000791a */ /* 0x000fc80000000000 */
.L_x_31:
[----:B------:R-:W-:Y:S05]  /*0c60*/  WARPSYNC.ALL ;  /* 0x0000000000007948 */ /* 0x000fea0003800000 */
[----:B---3--:R-:W-:Y:S06]  /*0c70*/  BAR.SYNC.DEFER_BLOCKING 0x0 ;  /* 0x0000000000007b1d */ /* 0x008fec0000010000 */
[----:B------:R-:W-:Y:S02]  /*0c80*/  BSSY B3, `(.L_x_32) ;  /* 0x000000b000037945 */ /* 0x000fe40003800000 */
[----:B------:R-:W-:Y:S06]  /*0c90*/  BAR.SYNC.DEFER_BLOCKING 0x0 ;  /* 0x0000000000007b1d */ /* 0x000fec0000010000 */
[----:B------:R3:W-:Y:S01]  /*0ca0*/  @!P0 STS [R4], RZ ;  /* 0x000000ff04008388 */ /* 0x0007e20000000800 */
[----:B------:R-:W-:Y:S01]  /*0cb0*/  NOP ;  /* 0x0000000000007918 */ /* 0x000fe20000000000 */
[----:B------:R-:W-:Y:S05]  /*0cc0*/  @P2 BRA `(.L_x_33) ;  /* 0x0000000000182947 */ /* 0x000fea0003800000 */
[----:B--23--:R-:W2:Y:S01]  /*0cd0*/  LDS R4, [UR20+0x8] ;  /* 0x00000814ff047984 */ /* 0x00cea20008000800 */
[----:B-1----:R-:W1:Y:S01]  /*0ce0*/  LDC.64 R8, c[0x0][0x220] ;  /* 0x00008800ff087b82 */ /* 0x002e620000000a00 */
[----:B----4-:R-:W-:Y:S02]  /*0cf0*/  IMAD.MOV.U32 R7, RZ, RZ, 0x70 ;  /* 0x00000070ff077424 */ /* 0x010fe400078e00ff */
[----:B-1----:R1:W-:Y:S03]  /*0d00*/  STS.64 [UR20], R8 ;  /* 0x00000008ff007988 */ /* 0x0023e60008000a14 */
[----:B--2---:R-:W-:-:S05]  /*0d10*/  LOP3.LUT R4, R4, 0x10, R7, 0xd8, !PT ;  /* 0x0000001004047812 */ /* 0x004fca00078ed807 */
[----:B------:R1:W-:Y:S02]  /*0d20*/  STS [UR20+0x8], R4 ;  /* 0x00000804ff007988 */ /* 0x0003e40008000814 */
.L_x_33:
[----:B-1----:R-:W-:Y:S05]  /*0d30*/  BSYNC B3 ;  /* 0x0000000000037941 */ /* 0x002fea0003800000 */
.L_x_32:
[----:B------:R-:W-:Y:S04]  /*0d40*/  BSSY B3, `(.L_x_34) ;  /* 0x0000033000037945 */ /* 0x000fe80003800000 */
[----:B------:R-:W-:Y:S04]  /*0d50*/  BSSY B4, `(.L_x_35) ;  /* 0x000002e000047945 */ /* 0x000fe80003800000 */
[----:B------:R-:W-:Y:S05]  /*0d60*/  @P2 BRA `(.L_x_36) ;  /* 0x0000000000242947 */ /* 0x000fea0003800000 */
[----:B--23--:R-:W1:Y:S01]  /*0d70*/  LDS R4, [UR20+0x34] ;  /* 0x00003414ff047984 */ /* 0x00ce620008000800 */
[----:B----4-:R-:W-:-:S05]  /*0d80*/  IMAD.MOV.U32 R7, RZ, RZ, 0x3f000000 ;  /* 0x3f000000ff077424 */ /* 0x010fca00078e00ff */
[----:B-1----:R-:W-:-:S05]  /*0d90*/  LOP3.LUT R4, R4, 0xff000000, R7, 0xb8, !PT ;  /* 0xff00000004047812 */ /* 0x002fca00078eb807 */
[----:B------:R1:W-:Y:S01]  /*0da0*/  STS [UR20+0x34], R4 ;  /* 0x00003404ff007988 */ /* 0x0003e20008000814 */
[----:B------:R-:W-:Y:S05]  /*0db0*/  @P2 BRA `(.L_x_37) ;  /* 0x0000000000182947 */ /* 0x000fea0003800000 */
[----:B-1----:R-:W1:Y:S01]  /*0dc0*/  LDS R4, [UR20+0x38] ;  /* 0x00003814ff047984 */ /* 0x002e620008000800 */
[----:B------:R-:W-:-:S05]  /*0dd0*/  IMAD.MOV.U32 R7, RZ, RZ, 0xff ;  /* 0x000000ffff077424 */ /* 0x000fca00078e00ff */
[----:B-1----:R-:W-:-:S05]  /*0de0*/  LOP3.LUT R4, R4, 0xff, R7, 0xb8, !PT ;  /* 0x000000ff04047812 */ /* 0x002fca00078eb807 */
[----:B------:R1:W-:Y:S02]  /*0df0*/  STS [UR20+0x38], R4 ;  /* 0x00003804ff007988 */ /* 0x0003e40008000814 */
.L_x_36:
[----:B------:R-:W-:Y:S05]  /*0e00*/  @P2 BRA `(.L_x_38) ;  /* 0x00000000000c2947 */ /* 0x000fea0003800000 */
[----:B------:R1:W-:Y:S02]  /*0e10*/  STS [UR20+0x20], R5 ;  /* 0x00002005ff007988 */ /* 0x0003e40008000814 */
.L_x_37:
[----:B------:R-:W-:Y:S05]  /*0e20*/  @P2 BRA `(.L_x_39) ;  /* 0x0000000000242947 */ /* 0x000fea0003800000 */
[----:B------:R1:W-:Y:S02]  /*0e30*/  STS [UR20+0x24], R3 ;  /* 0x00002403ff007988 */ /* 0x0003e40008000814 */
.L_x_38:
[----:B------:R-:W-:Y:S05]  /*0e40*/  @P2 BRA `(.L_x_40) ;  /* 0x00000000002c2947 */ /* 0x000fea0003800000 */
[----:B-1----:R-:W1:Y:S01]  /*0e50*/  LDS R3, [UR20+0x1c] ;  /* 0x00001c14ff037984 */ /* 0x002e620008000800 */
[----:B--234-:R-:W5:Y:S02]  /*0e60*/  LDC.64 R4, c[0x0][0x248] ;  /* 0x00009200ff047b82 */ /* 0x01cf640000000a00 */
[--C-:B-----5:R-:W-:Y:S02]  /*0e70*/  SHF.R.U32.HI R6, RZ, 0x4, R5.reuse ;  /* 0x00000004ff067819 */ /* 0x120fe40000011605 */
[----:B------:R-:W-:-:S05]  /*0e80*/  SHF.R.U64 R4, R4, 0x4, R5 ;  /* 0x0000000404047819 */ /* 0x000fca0000001205 */
[----:B------:R2:W-:Y:S01]  /*0e90*/  STS [UR20+0xc], R4 ;  /* 0x00000c04ff007988 */ /* 0x0005e20008000814 */
[----:B-1----:R-:W-:-:S05]  /*0ea0*/  LOP3.LUT R3, R3, 0xf, R6, 0xb8, !PT ;  /* 0x0000000f03037812 */ /* 0x002fca00078eb806 */
[----:B------:R2:W-:Y:S02]  /*0eb0*/  STS [UR20+0x1c], R3 ;  /* 0x00001c03ff007988 */ /* 0x0005e40008000814 */
.L_x_39:
[----:B------:R-:W-:Y:S05]  /*0ec0*/  @P2 BRA `(.L_x_41) ;  /* 0x00000000001c2947 */ /* 0x000fea0003800000 */
[----:B--2---:R-:W2:Y:S02]  /*0ed0*/  LDS R3, [UR20+0x34] ;  /* 0x00003414ff037984 */ /* 0x004ea40008000800 */
[----:B--2---:R-:W-:-:S05]  /*0ee0*/  LOP3.LUT R3, R3, 0x7, RZ, 0xb8, !PT ;  /* 0x0000000703037812 */ /* 0x004fca00078eb8ff */
[----:B------:R2:W-:Y:S02]  /*0ef0*/  STS [UR20+0x34], R3 ;  /* 0x00003403ff007988 */ /* 0x0005e40008000814 */
.L_x_40:
[----:B------:R-:W-:Y:S05]  /*0f00*/  @P2 BRA `(.L_x_42) ;  /* 0x00000000001c2947 */ /* 0x000fea0003800000 */
[----:B-12---:R-:W1:Y:S02]  /*0f10*/  LDS R3, [UR20+0x34] ;  /* 0x00003414ff037984 */ /* 0x006e640008000800 */
[----:B-1----:R-:W-:-:S05]  /*0f20*/  LOP3.LUT R3, R3, 0x38, RZ, 0xb8, !PT ;  /* 0x0000003803037812 */ /* 0x002fca00078eb8ff */
[----:B------:R1:W-:Y:S02]  /*0f30*/  STS [UR20+0x34], R3 ;  /* 0x00003403ff007988 */ /* 0x0003e40008000814 */
.L_x_41:
[----:B------:R-:W-:Y:S05]  /*0f40*/  @P2 BRA `(.L_x_43) ;  /* 0x00000000001c2947 */ /* 0x000fea0003800000 */
[----:B-12---:R-:W1:Y:S02]  /*0f50*/  LDS R3, [UR20+0x8] ;  /* 0x00000814ff037984 */ /* 0x006e640008000800 */
[----:B-1----:R-:W-:-:S05]  /*0f60*/  LOP3.LUT R3, R3, 0x780, RZ, 0xb8, !PT ;  /* 0x0000078003037812 */ /* 0x002fca00078eb8ff */
[----:B------:R1:W-:Y:S02]  /*0f70*/  STS [UR20+0x8], R3 ;  /* 0x00000803ff007988 */ /* 0x0003e40008000814 */
.L_x_42:
[----:B------:R-:W-:Y:S05]  /*0f80*/  @P2 BRA `(.L_x_44) ;  /* 0x0000000000282947 */ /* 0x000fea0003800000 */
[----:B-12---:R-:W1:Y:S02]  /*0f90*/  LDS R3, [UR20+0x8] ;  /* 0x00000814ff037984 */ /* 0x006e640008000800 */
[----:B-1----:R-:W-:-:S05]  /*0fa0*/  LOP3.LUT R3, R3, 0x1800, RZ, 0xb8, !PT ;  /* 0x0000180003037812 */ /* 0x002fca00078eb8ff */
[----:B------:R1:W-:Y:S02]  /*0fb0*/  STS [UR20+0x8], R3 ;  /* 0x00000803ff007988 */ /* 0x0003e40008000814 */
.L_x_43:
[----:B------:R-:W-:Y:S05]  /*0fc0*/  @P2 BREAK B4 ;  /* 0x0000000000042942 */ /* 0x000fea0003800000 */
[----:B------:R-:W-:Y:S05]  /*0fd0*/  @P2 BRA `(.L_x_45) ;  /* 0x0000000000242947 */ /* 0x000fea0003800000 */
[----:B-12---:R-:W1:Y:S01]  /*0fe0*/  LDS R3, [UR20+0x8] ;  /* 0x00000814ff037984 */ /* 0x006e620008000800 */
[----:B---3--:R-:W-:-:S05]  /*0ff0*/  IMAD.MOV.U32 R4, RZ, RZ, 0x6000 ;  /* 0x00006000ff047424 */ /* 0x008fca00078e00ff */
[----:B-1----:R-:W-:-:S04]  /*1000*/  LOP3.LUT R3, R3, 0x4000, R4, 0xd8, !PT ;  /* 0x0000400003037812 */ /* 0x002fc800078ed804 */
[----:B------:R-:W-:-:S05]  /*1010*/  LOP3.LUT R3, R3, 0x400000, RZ, 0xb8, !PT ;  /* 0x0040000003037812 */ /* 0x000fca00078eb8ff */
[----:B------:R1:W-:Y:S02]  /*1020*/  STS [UR20+0x8], R3 ;  /* 0x00000803ff007988 */ /* 0x0003e40008000814 */
.L_x_44:
[----:B------:R-:W-:Y:S05]  /*1030*/  BSYNC B4 ;  /* 0x0000000000047941 */ /* 0x000fea0003800000 */
.L_x_35:
[----:B-12---:R-:W1:Y:S02]  /*1040*/  @!P2 LDS R3, [UR20+0x8] ;  /* 0x00000814ff03a984 */ /* 0x006e640008000800 */
[----:B-1----:R-:W-:-:S05]  /*1050*/  @!P2 LOP3.LUT R3, R3, 0x8000, RZ, 0xb8, !PT ;  /* 0x000080000303a812 */ /* 0x002fca00078eb8ff */
[----:B------:R1:W-:Y:S02]  /*1060*/  @!P2 STS [UR20+0x8], R3 ;  /* 0x00000803ff00a988 */ /* 0x0003e40008000814 */
.L_x_45:
[----:B------:R-:W-:Y:S05]  /*1070*/  BSYNC B3 ;  /* 0x0000000000037941 */ /* 0x000fea0003800000 */
.L_x_34:
[----:B------:R-:W-:Y:S05]  /*1080*/  WARPSYNC.ALL ;  /* 0x0000000000007948 */ /* 0x000fea0003800000 */
[----:B------:R-:W-:Y:S01]  /*1090*/  UIADD3 UR5, UR5, 0x100, URZ ;  /* 0x0000010005057890 */ /* 0x000fe2000fffe03f */
[----:B------:R-:W-:Y:S02]  /*10a0*/  ISETP.GE.AND P1, PT, R11, 0x1, PT ;  /* 0x000000010b00780c */ /* 0x000fe40003f26270 */
[----:B------:R-:W-:Y:S02]  /*10b0*/  CS2R R56, SRZ ;  /* 0x0000000000387805 */ /* 0x000fe4000001ff00 */
[----:B------:R-:W-:Y:S01]  /*10c0*/  CS2R R58, SRZ ;  /* 0x00000000003a7805 */ /* 0x000fe2000001ff00 */
[----:B------:R-:W-:Y:S01]  /*10d0*/  UIADD3 UR32, UP0, UR5, UR32, URZ ;  /* 0x0000002005207290 */ /* 0x000fe2000ff1e03f */
[----:B------:R-:W-:-:S02]  /*10e0*/  CS2R R60, SRZ ;  /* 0x00000000003c7805 */ /* 0x000fc4000001ff00 */
[----:B------:R-:W-:Y:S02]  /*10f0*/  CS2R R62, SRZ ;  /* 0x00000000003e7805 */ /* 0x000fe4000001ff00 */
[----:B------:R-:W-:Y:S01]  /*1100*/  CS2R R64, SRZ ;  /* 0x0000000000407805 */ /* 0x000fe2000001ff00 */
[----:B------:R-:W-:Y:S01]  /*1110*/  ULEA.HI.X.SX32 UR33, UR5, UR33, 0x1, UP0 ;  /* 0x0000002105217291 */ /* 0x000fe200080f0e3f */
[----:B------:R-:W-:Y:S02]  /*1120*/  CS2R R66, SRZ ;  /* 0x0000000000427805 */ /* 0x000fe4000001ff00 */
[----:B------:R-:W-:Y:S02]  /*1130*/  CS2R R68, SRZ ;  /* 0x0000000000447805 */ /* 0x000fe4000001ff00 */
[----:B------:R-:W-:Y:S02]  /*1140*/  CS2R R70, SRZ ;  /* 0x0000000000467805 */ /* 0x000fe4000001ff00 */
[----:B------:R-:W-:-:S02]  /*1150*/  CS2R R72, SRZ ;  /* 0x0000000000487805 */ /* 0x000fc4000001ff00 */
[----:B------:R-:W-:Y:S02]  /*1160*/  CS2R R74, SRZ ;  /* 0x00000000004a7805 */ /* 0x000fe4000001ff00 */
[----:B------:R-:W-:Y:S02]  /*1170*/  CS2R R76, SRZ ;  /* 0x00000000004c7805 */ /* 0x000fe4000001ff00 */
        /* <DEDUP_REMOVED lines=9> */
[----:B------:R-:W-:Y:S01]  /*1210*/  CS2R R32, SRZ ;  /* 0x0000000000207805 */ /* 0x000fe2000001ff00 */
[----:B------:R-:W-:Y:S01]  /*1220*/  IMAD.MOV.U32 R34, RZ, RZ, RZ ;  /* 0x000000ffff227224 */ /* 0x000fe200078e00ff */
[----:B------:R-:W-:Y:S06]  /*1230*/  @P0 BRA `(.L_x_46) ;  /* 0x0000000000280947 */ /* 0x000fec0003800000 */
[----:B-12---:R-:W4:Y:S01]  /*1240*/  S2R R3, SR_LANEID ;  /* 0x0000000000037919 */ /* 0x006f220000000000 */
[----:B------:R-:W-:Y:S05]  /*1250*/  WARPSYNC.ALL ;  /* 0x0000000000007948 */ /* 0x000fea0003800000 */
[----:B----45:R-:W-:-:S05]  /*1260*/  IMAD.SHL.U32 R6, R3, 0x4, RZ ;  /* 0x0000000403067824 */ /* 0x030fca00078e00ff */
[----:B------:R-:W1:Y:S01]  /*1270*/  LDS R3, [R6+UR20] ;  /* 0x0000001406037984 */ /* 0x000e620008000800 */
[----:B---3--:R-:W-:-:S05]  /*1280*/  IADD3 R4, P3, R6, UR32, RZ ;  /* 0x0000002006047c10 */ /* 0x008fca000ff7e0ff */
[----:B------:R-:W-:-:S05]  /*1290*/  IMAD.X R5, RZ, RZ, UR33, P3 ;  /* 0x00000021ff057e24 */ /* 0x000fca00098e06ff */
[----:B-1----:R1:W2:Y:S01]  /*12a0*/  ATOMG.E.EXCH.STRONG.GPU PT, RZ, [R4], R3 ;  /* 0x0000000304ff73a8 */ /* 0x0022a200041ee100 */
[----:B------:R-:W-:-:S04]  /*12b0*/  DEPBAR {5,4,3,2,1,0} ;  /* 0x0000003f0000791a */ /* 0x000fc80000000000 */
[----:B------:R1:W-:Y:S01]  /*12c0*/  UTMACCTL.IV [UR32] ;  /* 0x00000000200079b9 */ /* 0x0003e20008000000 */
[----:B------:R-:W-:Y:S01]  /*12d0*/  NOP ;  /* 0x0000000000007918 */ /* 0x000fe20000000000 */
.L_x_46:
[----:B------:R-:W-:Y:S05]  /*12e0*/  @P0 BRA `(.L_x_47) ;  /* 0x00000000000c0947 */ /* 0x000fea0003800000 */
[----:B------:R0:W-:Y:S01]  /*12f0*/  UTMACMDFLUSH ;  /* 0x00000000000079b7 */ /* 0x0001e20000000000 */
[----:B------:R-:W-:Y:S05]  /*1300*/  @P0 BRA `(.L_x_47) ;  /* 0x0000000000040947 */ /* 0x000fea0003800000 */
[----:B------:R-:W-:-:S04]  /*1310*/  DEPBAR.LE SB0, 0x0 ;  /* 0x000080000000791a */ /* 0x000fc80000000000 */
.L_x_47:
[----:B------:R-:W-:Y:S05]  /*1320*/  WARPSYNC.ALL ;  /* 0x0000000000007948 */ /* 0x000fea0003800000 */
[----:B--2---:R-:W-:Y:S01]  /*1330*/  BAR.SYNC.DEFER_BLOCKING 0x0 ;  /* 0x0000000000007b1d */ /* 0x004fe20000010000 */
[----:B------:R-:W-:Y:S01]  /*1340*/  USHF.L.U32 UR15, UR34, 0x6, URZ ;  /* 0x00000006220f7899 */ /* 0x000fe2000800063f */
[----:B------:R-:W-:Y:S01]  /*1350*/  IMAD.MOV.U32 R35, RZ, RZ, RZ ;  /* 0x000000ffff237224 */ /* 0x000fe200078e00ff */
[----:B------:R-:W-:Y:S02]  /*1360*/  CS2R R36, SRZ ;  /* 0x0000000000247805 */ /* 0x000fe4000001ff00 */
[----:B------:R-:W-:-:S02]  /*1370*/  CS2R R38, SRZ ;  /* 0x0000000000267805 */ /* 0x000fc4000001ff00 */
[----:B------:R-:W-:Y:S01]  /*1380*/  CS2R R40, SRZ ;  /* 0x0000000000287805 */ /* 0x000fe2000001ff00 */
[----:B------:R-:W-:Y:S01]  /*1390*/  VOTEU.ALL UP0, P2 ;  /* 0x00000000003f7886 */ /* 0x000fe20001000000 */
[----:B------:R-:W-:Y:S01]  /*13a0*/  UMOV UR6, 0x1 ;  /* 0x0000000100067882 */ /* 0x000fe20000000000 */
[----:B------:R-:W-:Y:S01]  /*13b0*/  VOTEU.ALL UP1, P2 ;  /* 0x00000000003f7886 */ /* 0x000fe20001020000 */
[----:B------:R-:W-:Y:S01]  /*13c0*/  VOTEU.ALL UP2, P2 ;  /* 0x00000000003f7886 */ /* 0x000fe20001040000 */
[----:B------:R-:W-:Y:S01]  /*13d0*/  VOTEU.ALL UP3, P2 ;  /* 0x00000000003f7886 */ /* 0x000fe20001060000 */
[----:B------:R-:W-:-:S04]  /*13e0*/  @!UP0 UIADD3 UR8, -UR6, 0x100000, URZ ;  /* 0x0010000006088890 */ /* 0x000fc8000fffe13f */
[----:B------:R-:W-:Y:S02]  /*13f0*/  @!UP0 USHF.L.U32 UR9, UR8, 0xb, URZ ;  /* 0x0000000b08098899 */ /* 0x000fe4000800063f */
[----:B------:R-:W-:Y:S01]  /*1400*/  @!UP0 USHF.L.U32 UR8, UR8, 0x1, URZ ;  /* 0x0000000108088899 */ /* 0x000fe2000800063f */
[----:B------:R-:W-:Y:S01]  /*1410*/  CS2R R42, SRZ ;  /* 0x00000000002a7805 */ /* 0x000fe2000001ff00 */
        /* <DEDUP_REMOVED lines=12> */
[----:B------:R-:W-:Y:S01]  /*14e0*/  VOTEU.ALL UP0, P2 ;  /* 0x00000000003f7886 */ /* 0x000fe20001000000 */
[----:B------:R-:W-:Y:S02]  /*14f0*/  CS2R R50, SRZ ;  /* 0x0000000000327805 */ /* 0x000fe4000001ff00 */
[----:B------:R-:W-:Y:S02]  /*1500*/  CS2R R52, SRZ ;  /* 0x0000000000347805 */ /* 0x000fe4000001ff00 */
[----:B------:R-:W-:Y:S01]  /*1510*/  CS2R R54, SRZ ;  /* 0x0000000000367805 */ /* 0x000fe2000001ff00 */
[----:B------:R-:W2:Y:S02]  /*1520*/  FENCE.VIEW.ASYNC.S ;  /* 0x00000000000073c6 */ /* 0x000ea40000000000 */
[----:B--2---:R-:W2:Y:S02]  /*1530*/  @!UP0 SYNCS.EXCH.64 URZ, [UR20+0x14000], UR8 ;  /* 0x01400008143f85b2 */ /* 0x004ea40008000100 */
[----:B--2---:R-:W-:Y:S06]  /*1540*/  BAR.SYNC.DEFER_BLOCKING 0x0 ;  /* 0x0000000000007b1d */ /* 0x004fec0000010000 */
[----:B------:R2:W4:Y:S02]  /*1550*/  @!UP1 SYNCS.EXCH.64 URZ, [UR20+0x14008], UR10 ;  /* 0x0140080a143f95b2 */ /* 0x0005240008000100 */
[----:B----4-:R-:W-:Y:S01]  /*1560*/  BAR.SYNC.DEFER_BLOCKING 0x0 ;  /* 0x0000000000007b1d */ /* 0x010fe20000010000 */
[----:B--2---:R-:W-:-:S05]  /*1570*/  USHF.L.U32 UR11, UR23, 0x8, URZ ;  /* 0x00000008170b7899 */ /* 0x004fca000800063f */
[----:B------:R2:W4:Y:S02]  /*1580*/  @!UP2 SYNCS.EXCH.64 URZ, [UR20+0x14010], UR12 ;  /* 0x0140100c143fa5b2 */ /* 0x0005240008000100 */
[----:B----4-:R-:W-:Y:S06]  /*1590*/  BAR.SYNC.DEFER_BLOCKING 0x0 ;  /* 0x0000000000007b1d */ /* 0x010fec0000010000 */
[----:B------:R2:W4:Y:S01]  /*15a0*/  @!UP3 SYNCS.EXCH.64 URZ, [UR20+0x14018], UR6 ;  /* 0x01401806143fb5b2 */ /* 0x0005220008000100 */
[----:B------:R-:W-:Y:S05]  /*15b0*/  @!P1 BRA `(.L_x_48) ;  /* 0x0000000400989947 */ /* 0x000fea0003800000 */
[----:B-1----:R-:W-:Y:S02]  /*15c0*/  SHF.R.U32.HI R3, RZ, 0x5, R0 ;  /* 0x00000005ff037819 */ /* 0x002fe40000011600 */
[----:B------:R-:W-:Y:S02]  /*15d0*/  CS2R R56, SRZ ;  /* 0x0000000000387805 */ /* 0x000fe4000001ff00 */
[----:B------:R-:W-:Y:S02]  /*15e0*/  CS2R R58, SRZ ;  /* 0x00000000003a7805 */ /* 0x000fe4000001ff00 */
[----:B------:R-:W-:Y:S02]  /*15f0*/  CS2R R60, SRZ ;  /* 0x00000000003c7805 */ /* 0x000fe4000001ff00 */
[----:B------:R-:W-:Y:S02]  /*1600*/  R2UR UR21, R3 ;  /* 0x00000000031572ca */ /* 0x000fe400000e0000 */
        /* <DEDUP_REMOVED lines=28> */
[----:B------:R-:W-:Y:S01]  /*17d0*/  CS2R R54, SRZ ;  /* 0x0000000000367805 */ /* 0x000fe2000001ff00 */
[----:B------:R-:W-:Y:S01]  /*17e0*/  UMOV UR5, URZ ;  /* 0x0000003f00057c82 */ /* 0x000fe20008000000 */
[----:B------:R-:W-:-:S05]  /*17f0*/  UMOV UR10, URZ ;  /* 0x0000003f000a7c82 */ /* 0x000fca0008000000 */
.L_x_50:
[----:B----4-:R-:W-:Y:S01]  /*1800*/  BAR.SYNC.DEFER_BLOCKING 0x0 ;  /* 0x0000000000007b1d */ /* 0x010fe20000010000 */
[----:B------:R-:W-:Y:S01]  /*1810*/  ULEA UR18, UR5, UR20, 0x3 ;  /* 0x0000001405127291 */ /* 0x000fe2000f8e183f */
[----:B------:R-:W-:Y:S01]  /*1820*/  @!P2 IMAD.MOV.U32 R3, RZ, RZ, 0x5000 ;  /* 0x00005000ff03a424 */ /* 0x000fe200078e00ff */
[----:B------:R-:W-:Y:S01]  /*1830*/  ELECT P0, URZ, PT ;  /* 0x00000000003f782f */ /* 0x000fe20003800000 */
[----:B------:R-:W-:-:S03]  /*1840*/  ULEA UR8, UR5, UR20, 0xe ;  /* 0x0000001405087291 */ /* 0x000fc6000f8e703f */
[----:B------:R-:W-:Y:S02]  /*1850*/  ISETP.LT.U32.AND P0, PT, R2, 0x20, P0 ;  /* 0x000000200200780c */ /* 0x000fe40000701070 */
[----:B------:R-:W-:Y:S01]  /*1860*/  ELECT P1, URZ, PT ;  /* 0x00000000003f782f */ /* 0x000fe20003820000 */
[----:B--2---:R-:W-:-:S03]  /*1870*/  ULEA UR12, UR5, UR20, 0xc ;  /* 0x00000014050c7291 */ /* 0x004fc6000f8e603f */
[----:B------:R-:W-:Y:S01]  /*1880*/  ISETP.LT.U32.AND P1, PT, R2, 0x20, P1 ;  /* 0x000000200200780c */ /* 0x000fe20000f21070 */
[----:B------:R-:W-:Y:S01]  /*1890*/  UMOV UR14, UR10 ;  /* 0x0000000a000e7c82 */ /* 0x000fe20008000000 */
[----:B------:R-:W-:-:S05]  /*18a0*/  UIADD3 UR12, UR12, 0x10000, URZ ;  /* 0x000100000c0c7890 */ /* 0x000fca000fffe03f */
[----:B------:R-:W-:Y:S01]  /*18b0*/  VOTEU.ANY UP0, P0 ;  /* 0x00000000003f7886 */ /* 0x000fe20000000100 */
[----:B------:R-:W-:Y:S01]  /*18c0*/  VOTEU.ANY UP2, P0 ;  /* 0x00000000003f7886 */ /* 0x000fe20000040100 */
[----:B------:R1:W-:Y:S01]  /*18d0*/  @!P2 SYNCS.ARRIVE.TRANS64 RZ, [UR18+0x14000], R3 ;  /* 0x01400003ffffa9a7 */ /* 0x0003e20008000012 */
[----:B------:R2:W-:Y:S06]  /*18e0*/  MEMBAR.ALL.CTA ;  /* 0x0000000000007992 */ /* 0x0005ec0000008000 */
[----:B--2---:R-:W2:Y:S01]  /*18f0*/  FENCE.VIEW.ASYNC.S ;  /* 0x00000000000073c6 */ /* 0x004ea20000000000 */
[----:B------:R-:W-:Y:S01]  /*1900*/  @UP0 UIADD3 UR9, UR18, 0x14000, URZ ;  /* 0x0001400012090890 */ /* 0x000fe2000fffe03f */
[----:B------:R-:W-:Y:S01]  /*1910*/  @UP0 UMOV UR6, UR28 ;  /* 0x0000001c00060c82 */ /* 0x000fe20008000000 */
[----:B------:R-:W-:Y:S01]  /*1920*/  @UP0 UMOV UR7, UR29 ;  /* 0x0000001d00070c82 */ /* 0x000fe20008000000 */
[----:B--2---:R-:W-:Y:S01]  /*1930*/  VOTEU.ANY UP1, P1 ;  /* 0x00000000003f7886 */ /* 0x004fe20000820100 */
[----:B------:R-:W-:Y:S01]  /*1940*/  VOTEU.ANY UP3, P1 ;  /* 0x00000000003f7886 */ /* 0x000fe20000860100 */
[----:B-1----:R-:W-:-:S03]  /*1950*/  IMAD.U32 R3, RZ, RZ, UR4 ;  /* 0x00000004ff037e24 */ /* 0x002fc6000f8e00ff */
[----:B------:R-:W-:Y:S01]  /*1960*/  @UP1 UIADD3 UR13, UR18, 0x14000, URZ ;  /* 0x00014000120d1890 */ /* 0x000fe2000fffe03f */
[----:B------:R-:W-:Y:S01]  /*1970*/  @UP1 UMOV UR16, UR30 ;  /* 0x0000001e00101c82 */ /* 0x000fe20008000000 */
[----:B------:R-:W-:Y:S01]  /*1980*/  @UP1 UMOV UR17, UR31 ;  /* 0x0000001f00111c82 */ /* 0x000fe20008000000 */
[----:B------:R-:W-:Y:S01]  /*1990*/  SHF.L.U32 R3, R3, 0x1f, RZ ;  /* 0x0000001f03037819 */ /* 0x000fe200000006ff */
[----:B------:R-:W-:Y:S06]  /*19a0*/  BAR.SYNC.DEFER_BLOCKING 0x0 ;  /* 0x0000000000007b1d */ /* 0x000fec0000010000 */
[----:B------:R1:W-:Y:S02]  /*19b0*/  @UP2 UTMALDG.2D [UR8], [UR6] ;  /* 0x00000008060025b4 */ /* 0x0003e40008008000 */
[----:B------:R-:W-:Y:S06]  /*19c0*/  BAR.SYNC.DEFER_BLOCKING 0x0 ;  /* 0x0000000000007b1d */ /* 0x000fec0000010000 */
[----:B------:R1:W-:Y:S02]  /*19d0*/  @UP3 UTMALDG.2D [UR12], [UR16] ;  /* 0x0000000c100035b4 */ /* 0x0003e40008008000 */
[----:B------:R-:W-:Y:S06]  /*19e0*/  BAR.SYNC.DEFER_BLOCKING 0x0 ;  /* 0x0000000000007b1d */ /* 0x000fec0000010000 */
[----:B------:R-:W2:Y:S02]  /*19f0*/  SYNCS.PHASECHK.TRANS64.TRYWAIT P0, [UR18+0x14000], R3 ;  /* 0x01400003ff0075a7 */ /* 0x000ea40008000152 */
[----:B-12---:R-:W-:Y:S05]  /*1a00*/  @!P0 BRA `(.L_x_49) ;  /* 0x00000008000c8947 */ /* 0x006fea0003800000 */
.L_x_51:
[----:B------:R-:W-:Y:S01]  /*1a10*/  USHF.L.U32 UR6, UR21, 0x6, URZ ;  /* 0x0000000615067899 */ /* 0x000fe2000800063f */
[----:B------:R-:W-:Y:S02]  /*1a20*/  WARPGROUP.DEPBAR.LE gsb0, 0x0 ;  /* 0x00008000000079c5 */ /* 0x000fe40000010000 */
[----:B------:R-:W-:Y:S01]  /*1a30*/  USHF.R.U32.HI UR7, URZ, 0x4, UR12 ;  /* 0x000000043f077899 */ /* 0x000fe2000801160c */
[----:B------:R-:W-:Y:S01]  /*1a40*/  WARPGROUP.ARRIVE ;  /* 0x00000000000079c5 */ /* 0x000fe20000000000 */
[----:B------:R-:W-:Y:S01]  /*1a50*/  ULOP3.LUT UR6, UR6, 0x100, URZ, 0xc0, !UPT ;  /* 0x0000010006067892 */ /* 0x000fe2000f8ec03f */
[----:B------:R-:W1:Y:S01]  /*1a60*/  LDC R3, c[0x0][0x230] ;  /* 0x00008c00ff037b82 */ /* 0x000e620000000800 */
[----:B------:R-:W-:Y:S01]  /*1a70*/  UMOV UR19, 0x80000020 ;  /* 0x8000002000137882 */ /* 0x000fe20000000000 */
[----:B------:R-:W-:Y:S01]  /*1a80*/  UMOV UR17, 0x80000020 ;  /* 0x8000002000117882 */ /* 0x000fe20000000000 */
[----:B------:R-:W-:Y:S02]  /*1a90*/  ULEA.HI UR8, UR8, UR6, URZ, 0x1c ;  /* 0x0000000608087291 */ /* 0x000fe4000f8fe03f */
[----:B------:R-:W-:-:S02]  /*1aa0*/  USGXT.U32 UR6, UR7, 0xe ;  /* 0x0000000e0706789a */ /* 0x000fc40008000000 */
[----:B------:R-:W-:Y:S01]  /*1ab0*/  ULOP3.LUT UR16, UR8, 0x3fff, URZ, 0xc0, !UPT ;  /* 0x00003fff08107892 */ /* 0x000fe2000f8ec03f */
[----:B------:R-:W-:Y:S01]  /*1ac0*/  UMOV UR7, URZ ;  /* 0x0000003f00077c82 */ /* 0x000fe20008000000 */
[----:B------:R-:W-:Y:S02]  /*1ad0*/  UMOV UR26, 0xfffffffe ;  /* 0xfffffffe001a7882 */ /* 0x000fe40000000000 */
[----:B------:R-:W-:Y:S01]  /*1ae0*/  UIADD3 UR24, UP0, UR16, 0x2, URZ ;  /* 0x0000000210187890 */ /* 0x000fe2000ff1e03f */
[----:B------:R-:W-:Y:S01]  /*1af0*/  UMOV UR18, UR6 ;  /* 0x0000000600127c82 */ /* 0x000fe20008000000 */
[----:B------:R-:W-:Y:S02]  /*1b00*/  UMOV UR27, 0x7fffffdf ;  /* 0x7fffffdf001b7882 */ /* 0x000fe40000000000 */
[----:B------:R-:W-:Y:S01]  /*1b10*/  UIADD3.X UR25, UR7, -0x7fffffe0, URZ, UP0, !UPT ;  /* 0x8000002007197890 */ /* 0x000fe200087fe43f */
[----:B------:R-:W-:Y:S01]  /*1b20*/  QGMMA.64x64x32.F32.E4M3.E4M3 R56, gdesc[UR16], R56 ;  /* 0x00e00000103879f3 */ /* 0x000fe20008700838 */
[----:B------:R-:W-:Y:S01]  /*1b30*/  UIADD3 UR10, UR10, 0x40, URZ ;  /* 0x000000400a0a7890 */ /* 0x000fe2000fffe03f */
[----:B------:R-:W-:Y:S01]  /*1b40*/  UMOV UR7, URZ ;  /* 0x0000003f00077c82 */ /* 0x000fe20008000000 */
[----:B------:R-:W-:-:S02]  /*1b50*/  UIADD3.64 UR16, UR24, 0x1fe, URZ ;  /* 0x000001fe18107897 */ /* 0x000fc4000fffe03f */
[----:B------:R-:W-:Y:S02]  /*1b60*/  UIADD3.64 UR26, UR6, -UR26, URZ ;  /* 0x8000001a061a7297 */ /* 0x000fe4000fffe03f */
[----:B------:R-:W-:Y:S01]  /*1b70*/  UIADD3 UR5, UR5, 0x1, URZ ;  /* 0x0000000105057890 */ /* 0x000fe2000fffe03f */
[----:B-1----:R-:W-:-:S03]  /*1b80*/  ISETP.LE.AND P0, PT, R3, UR10, PT ;  /* 0x0000000a03007c0c */ /* 0x002fc6000bf03270 */
[----:B------:R-:W-:-:S04]  /*1b90*/  UISETP.NE.U32.AND UP0, UPT, UR5, 0x4, UPT ;  /* 0x000000040500788c */ /* 0x000fc8000bf05070 */
[----:B------:R-:W-:Y:S02]  /*1ba0*/  USEL UR6, URZ, 0x1, UP0 ;  /* 0x000000013f067887 */ /* 0x000fe40008000000 */
[----:B------:R-:W-:Y:S02]  /*1bb0*/  USEL UR5, UR5, URZ, UP0 ;  /* 0x0000003f05057287 */ /* 0x000fe40008000000 */
[----:B------:R-:W-:Y:S01]  /*1bc0*/  ULOP3.LUT UR4, UR4, UR6, URZ, 0x3c, !UPT ;  /* 0x0000000604047292 */ /* 0x000fe2000f8e3c3f */
[----:B------:R-:W-:Y:S01]  /*1bd0*/  QGMMA.64x64x32.F32.E4M3.E4M3 R56, gdesc[UR24], R56 ;  /* 0x00e00000183879f3 */ /* 0x000fe20008700838 */
[----:B------:R-:W-:-:S03]  /*1be0*/  UIADD3.64 UR24, UR24, 0x200, URZ ;  /* 0x0000020018187897 */ /* 0x000fc6000fffe03f */
[----:B------:R-:W-:Y:S06]  /*1bf0*/  QGMMA.64x64x32.F32.E4M3.E4M3 R24, gdesc[UR16], R24 ;  /* 0x00e00000101879f3 */ /* 0x000fec0008700818 */
[----:B------:R-:W-:Y:S01]  /*1c00*/  QGMMA.64x64x32.F32.E4M3.E4M3 R24, gdesc[UR24], R24, gsb0 ;  /* 0x00e00000181879f3 */ /* 0x000fe20008000818 */
[----:B------:R-:W-:Y:S05]  /*1c10*/  @!P0 BRA `(.L_x_50) ;  /* 0xfffffff800f88947 */ /* 0x000fea000383ffff */
.L_x_48:
[----:B------:R-:W-:Y:S02]  /*1c20*/  WARPGROUP.DEPBAR.LE gsb0, 0x0 ;  /* 0x00008000000079c5 */ /* 0x000fe40000010000 */
[----:B----4-:R-:W-:Y:S01]  /*1c30*/  BAR.SYNC.DEFER_BLOCKING 0x0 ;  /* 0x0000000000007b1d */ /* 0x010fe20000010000 */
[C---:B-1----:R-:W-:Y:S01]  /*1c40*/  IMAD.SHL.U32 R3, R0.reuse, 0x20, RZ ;  /* 0x0000002000037824 */ /* 0x042fe200078e00ff */
[----:B------:R-:W-:Y:S01]  /*1c50*/  F2FP.SATFINITE.E4M3.F32.PACK_AB_MERGE_C R56, R57, R56, RZ ;  /* 0x000000383938723e */ /* 0x000fe200048070ff */
[C---:B---3--:R-:W-:Y:S01]  /*1c60*/  IMAD.SHL.U32 R4, R0.reuse, 0x10, RZ ;  /* 0x0000001000047824 */ /* 0x048fe200078e00ff */
[----:B------:R-:W-:Y:S01]  /*1c70*/  F2FP.SATFINITE.E4M3.F32.PACK_AB_MERGE_C R58, R59, R58, RZ ;  /* 0x0000003a3b3a723e */ /* 0x000fe200048070ff */
[----:B------:R-:W-:Y:S01]  /*1c80*/  IMAD.SHL.U32 R0, R0, 0x2, RZ ;  /* 0x0000000200007824 */ /* 0x000fe200078e00ff */
[----:B------:R-:W-:Y:S02]  /*1c90*/  LOP3.LUT R3, R3, 0x1c00, RZ, 0xc0, !PT ;  /* 0x00001c0003037812 */ /* 0x000fe400078ec0ff */
[----:B------:R-:W-:-:S02]  /*1ca0*/  ELECT P0, URZ, PT ;  /* 0x00000000003f782f */ /* 0x000fc40003800000 */
[----:B------:R-:W-:Y:S01]  /*1cb0*/  F2FP.SATFINITE.E4M3.F32.PACK_AB_MERGE_C R60, R61, R60, RZ ;  /* 0x0000003c3d3c723e */ /* 0x000fe200048070ff */
[----:B------:R-:W-:Y:S01]  /*1cc0*/  UMOV UR21, UR15 ;  /* 0x0000000f00157c82 */ /* 0x000fe20008000000 */
[----:B------:R-:W-:Y:S01]  /*1cd0*/  LOP3.LUT R3, R3, 0x1c0, R4, 0xf8, !PT ;  /* 0x000001c003037812 */ /* 0x000fe200078ef804 */
[----:B------:R-:W-:Y:S01]  /*1ce0*/  UMOV UR22, UR11 ;  /* 0x0000000b00167c82 */ /* 0x000fe20008000000 */
[----:B------:R-:W-:Y:S02]  /*1cf0*/  F2FP.SATFINITE.E4M3.F32.PACK_AB_MERGE_C R62, R63, R62, RZ ;  /* 0x0000003e3f3e723e */ /* 0x000fe400048070ff */
[----:B------:R-:W-:Y:S02]  /*1d00*/  F2FP.SATFINITE.E4M3.F32.PACK_AB_MERGE_C R24, R25, R24, RZ ;  /* 0x000000181918723e */ /* 0x000fe400048070ff */
[----:B------:R-:W-:Y:S02]  /*1d10*/  F2FP.SATFINITE.E4M3.F32.PACK_AB_MERGE_C R26, R27, R26, RZ ;  /* 0x0000001a1b1a723e */ /* 0x000fe400048070ff */
[----:B------:R-:W-:-:S02]  /*1d20*/  F2FP.SATFINITE.E4M3.F32.PACK_AB_MERGE_C R28, R29, R28, RZ ;  /* 0x0000001c1d1c723e */ /* 0x000fc400048070ff */
[----:B------:R-:W-:Y:S02]  /*1d30*/  F2FP.SATFINITE.E4M3.F32.PACK_AB_MERGE_C R30, R31, R30, RZ ;  /* 0x0000001e1f1e723e */ /* 0x000fe400048070ff */
[----:B------:R-:W-:Y:S01]  /*1d40*/  LOP3.LUT R3, R3, 0x36, R0, 0xf8, !PT ;  /* 0x0000003603037812 */ /* 0x000fe200078ef800 */
[----:B------:R-:W1:Y:S02]  /*1d50*/  @!P2 SYNCS.CCTL.IV [UR20+0x14000] ;  /* 0x01400000ff00a9b1 */ /* 0x000e640008000014 */
[----:B-1----:R-:W-:Y:S01]  /*1d60*/  BAR.SYNC.DEFER_BLOCKING 0x0 ;  /* 0x0000000000007b1d */ /* 0x002fe20000010000 */
[----:B------:R-:W-:Y:S02]  /*1d70*/  F2FP.SATFINITE.E4M3.F32.PACK_AB_MERGE_C R64, R65, R64, RZ ;  /* 0x000000404140723e */ /* 0x000fe400048070ff */
[----:B------:R-:W-:Y:S02]  /*1d80*/  F2FP.SATFINITE.E4M3.F32.PACK_AB_MERGE_C R66, R67, R66, RZ ;  /* 0x000000424342723e */ /* 0x000fe400048070ff */
[----:B------:R-:W-:-:S02]  /*1d90*/  F2FP.SATFINITE.E4M3.F32.PACK_AB_MERGE_C R68, R69, R68, RZ ;  /* 0x000000444544723e */ /* 0x000fc400048070ff */
[----:B------:R-:W-:Y:S02]  /*1da0*/  F2FP.SATFINITE.E4M3.F32.PACK_AB_MERGE_C R70, R71, R70, RZ ;  /* 0x000000464746723e */ /* 0x000fe400048070ff */
[----:B------:R-:W-:Y:S02]  /*1db0*/  F2FP.SATFINITE.E4M3.F32.PACK_AB_MERGE_C R32, R33, R32, RZ ;  /* 0x000000202120723e */ /* 0x000fe400048070ff */
[----:B------:R-:W-:Y:S02]  /*1dc0*/  F2FP.SATFINITE.E4M3.F32.PACK_AB_MERGE_C R34, R35, R34, RZ ;  /* 0x000000222322723e */ /* 0x000fe400048070ff */
[----:B------:R-:W-:Y:S02]  /*1dd0*/  F2FP.SATFINITE.E4M3.F32.PACK_AB_MERGE_C R36, R37, R36, RZ ;  /* 0x000000242524723e */ /* 0x000fe400048070ff */
[----:B------:R-:W-:Y:S02]  /*1de0*/  F2FP.SATFINITE.E4M3.F32.PACK_AB_MERGE_C R38, R39, R38, RZ ;  /* 0x000000262726723e */ /* 0x000fe400048070ff */
[----:B------:R-:W-:-:S02]  /*1df0*/  LOP3.LUT R5, R3, 0x10, RZ, 0x3c, !PT ;  /* 0x0000001003057812 */ /* 0x000fc400078e3cff */
[----:B------:R-:W-:Y:S02]  /*1e00*/  F2FP.SATFINITE.E4M3.F32.PACK_AB_MERGE_C R72, R73, R72, RZ ;  /* 0x000000484948723e */ /* 0x000fe400048070ff */
[----:B------:R-:W-:Y:S02]  /*1e10*/  F2FP.SATFINITE.E4M3.F32.PACK_AB_MERGE_C R74, R75, R74, RZ ;  /* 0x0000004a4b4a723e */ /* 0x000fe400048070ff */
[----:B------:R-:W-:Y:S01]  /*1e20*/  F2FP.SATFINITE.E4M3.F32.PACK_AB_MERGE_C R76, R77, R76, RZ ;  /* 0x0000004c4d4c723e */ /* 0x000fe200048070ff */
[----:B------:R-:W1:Y:S02]  /*1e30*/  @!P2 SYNCS.CCTL.IV [UR20+0x14008] ;  /* 0x01400800ff00a9b1 */ /* 0x000e640008000014 */
[----:B-1----:R-:W-:Y:S01]  /*1e40*/  BAR.SYNC.DEFER_BLOCKING 0x0 ;  /* 0x0000000000007b1d */ /* 0x002fe20000010000 */
[----:B------:R-:W-:Y:S02]  /*1e50*/  F2FP.SATFINITE.E4M3.F32.PACK_AB_MERGE_C R78, R79, R78, RZ ;  /* 0x0000004e4f4e723e */ /* 0x000fe400048070ff */
[----:B------:R-:W-:-:S02]  /*1e60*/  F2FP.SATFINITE.E4M3.F32.PACK_AB_MERGE_C R40, R41, R40, RZ ;  /* 0x000000282928723e */ /* 0x000fc400048070ff */
[----:B------:R-:W-:Y:S02]  /*1e70*/  F2FP.SATFINITE.E4M3.F32.PACK_AB_MERGE_C R42, R43, R42, RZ ;  /* 0x0000002a2b2a723e */ /* 0x000fe400048070ff */
[----:B------:R-:W-:Y:S02]  /*1e80*/  F2FP.SATFINITE.E4M3.F32.PACK_AB_MERGE_C R44, R45, R44, RZ ;  /* 0x0000002c2d2c723e */ /* 0x000fe400048070ff */
[----:B------:R-:W-:Y:S02]  /*1e90*/  F2FP.SATFINITE.E4M3.F32.PACK_AB_MERGE_C R46, R47, R46, RZ ;  /* 0x0000002e2f2e723e */ /* 0x000fe400048070ff */
[----:B------:R-:W-:Y:S02]  /*1ea0*/  LOP3.LUT R7, R3, 0x20, RZ, 0x3c, !PT ;  /* 0x0000002003077812 */ /* 0x000fe400078e3cff */
[----:B------:R-:W-:Y:S02]  /*1eb0*/  F2FP.SATFINITE.E4M3.F32.PACK_AB_MERGE_C R80, R81, R80, RZ ;  /* 0x000000505150723e */ /* 0x000fe400048070ff */
[----:B------:R-:W-:-:S02]  /*1ec0*/  F2FP.SATFINITE.E4M3.F32.PACK_AB_MERGE_C R82, R83, R82, RZ ;  /* 0x000000525352723e */ /* 0x000fc400048070ff */
[----:B------:R-:W-:Y:S02]  /*1ed0*/  F2FP.SATFINITE.E4M3.F32.PACK_AB_MERGE_C R84, R85, R84, RZ ;  /* 0x000000545554723e */ /* 0x000fe400048070ff */
[----:B------:R-:W-:Y:S02]  /*1ee0*/  F2FP.SATFINITE.E4M3.F32.PACK_AB_MERGE_C R86, R87, R86, RZ ;  /* 0x000000565756723e */ /* 0x000fe400048070ff */
[----:B------:R-:W-:Y:S02]  /*1ef0*/  F2FP.SATFINITE.E4M3.F32.PACK_AB_MERGE_C R48, R49, R48, RZ ;  /* 0x000000303130723e */ /* 0x000fe400048070ff */
[----:B------:R-:W-:Y:S01]  /*1f00*/  F2FP.SATFINITE.E4M3.F32.PACK_AB_MERGE_C R50, R51, R50, RZ ;  /* 0x000000323332723e */ /* 0x000fe200048070ff */
[----:B------:R-:W1:Y:S02]  /*1f10*/  @!P2 SYNCS.CCTL.IV [UR20+0x14010] ;  /* 0x01401000ff00a9b1 */ /* 0x000e640008000014 */
[----:B-1----:R-:W-:Y:S01]  /*1f20*/  BAR.SYNC.DEFER_BLOCKING 0x0 ;  /* 0x0000000000007b1d */ /* 0x002fe20000010000 */
[----:B------:R-:W-:-:S02]  /*1f30*/  F2FP.SATFINITE.E4M3.F32.PACK_AB_MERGE_C R52, R53, R52, RZ ;  /* 0x000000343534723e */ /* 0x000fc400048070ff */
[----:B------:R-:W-:Y:S02]  /*1f40*/  F2FP.SATFINITE.E4M3.F32.PACK_AB_MERGE_C R54, R55, R54, RZ ;  /* 0x000000363736723e */ /* 0x000fe400048070ff */
[----:B------:R-:W-:-:S13]  /*1f50*/  ISETP.LT.U32.AND P0, PT, R2, 0x20, P0 ;  /* 0x000000200200780c */ /* 0x000fda0000701070 */
[----:B------:R-:W-:Y:S01]  /*1f60*/  VOTEU.ANY UP0, P0 ;  /* 0x00000000003f7886 */ /* 0x000fe20000000100 */
[----:B------:R-:W-:-:S04]  /*1f70*/  VOTEU.ANY UP1, P0 ;  /* 0x00000000003f7886 */ /* 0x000fc80000020100 */
[----:B--2---:R-:W-:Y:S01]  /*1f80*/  @UP0 UMOV UR6, UR32 ;  /* 0x0000002000060c82 */ /* 0x004fe20008000000 */
[----:B------:R-:W1:Y:S02]  /*1f90*/  @!P2 SYNCS.CCTL.IV [UR20+0x14018] ;  /* 0x01401800ff00a9b1 */ /* 0x000e640008000014 */
[----:B-1----:R-:W-:Y:S01]  /*1fa0*/  STS.U16 [R3+UR20], R56 ;  /* 0x0000003803007988 */ /* 0x002fe20008000414 */
[----:B------:R-:W-:-:S03]  /*1fb0*/  @UP0 UMOV UR7, UR33 ;  /* 0x0000002100070c82 */ /* 0x000fc60008000000 */
[----:B------:R-:W-:Y:S04]  /*1fc0*/  STS.U16 [R3+UR20+0x200], R58 ;  /* 0x0002003a03007988 */ /* 0x000fe80008000414 */
[----:B------:R-:W-:Y:S04]  /*1fd0*/  STS.U16 [R3+UR20+0x8], R60 ;  /* 0x0000083c03007988 */ /* 0x000fe80008000414 */
[----:B------:R-:W-:Y:S04]  /*1fe0*/  STS.U16 [R3+UR20+0x208], R62 ;  /* 0x0002083e03007988 */ /* 0x000fe80008000414 */
[----:B------:R-:W-:Y:S04]  /*1ff0*/  STS.U16 [R3+UR20+0x2000], R24 ;  /* 0x0020001803007988 */ /* 0x000fe80008000414 */
[----:B------:R-:W-:Y:S04]  /*2000*/  STS.U16 [R3+UR20+0x2200], R26 ;  /* 0x0022001a03007988 */ /* 0x000fe80008000414 */
[----:B------:R-:W-:Y:S04]  /*2010*/  STS.U16 [R3+UR20+0x2008], R28 ;  /* 0x0020081c03007988 */ /* 0x000fe80008000414 */
[----:B------:R1:W-:Y:S04]  /*2020*/  STS.U16 [R3+UR20+0x2208], R30 ;  /* 0x0022081e03007988 */ /* 0x0003e80008000414 */
[----:B------:R-:W-:Y:S04]  /*2030*/  STS.U16 [R5+UR20], R64 ;  /* 0x0000004005007988 */ /* 0x000fe80008000414 */
[----:B------:R-:W-:Y:S01]  /*2040*/  STS.U16 [R5+UR20+0x200], R66 ;  /* 0x0002004205007988 */ /* 0x000fe20008000414 */
[----:B-1----:R-:W-:-:S03]  /*2050*/  LOP3.LUT R3, R3, 0x30, RZ, 0x3c, !PT ;  /* 0x0000003003037812 */ /* 0x002fc600078e3cff */
[----:B------:R-:W-:Y:S04]  /*2060*/  STS.U16 [R5+UR20+0x8], R68 ;  /* 0x0000084405007988 */ /* 0x000fe80008000414 */
[----:B------:R-:W-:Y:S04]  /*2070*/  STS.U16 [R5+UR20+0x208], R70 ;  /* 0x0002084605007988 */ /* 0x000fe80008000414 */
[----:B------:R-:W-:Y:S04]  /*2080*/  STS.U16 [R5+UR20+0x2000], R32 ;  /* 0x0020002005007988 */ /* 0x000fe80008000414 */
[----:B------:R-:W-:Y:S04]  /*2090*/  STS.U16 [R5+UR20+0x2200], R34 ;  /* 0x0022002205007988 */ /* 0x000fe80008000414 */
[----:B------:R-:W-:Y:S04]  /*20a0*/  STS.U16 [R5+UR20+0x2008], R36 ;  /* 0x0020082405007988 */ /* 0x000fe80008000414 */
[----:B------:R-:W-:Y:S04]  /*20b0*/  STS.U16 [R5+UR20+0x2208], R38 ;  /* 0x0022082605007988 */ /* 0x000fe80008000414 */
[----:B------:R-:W-:Y:S04]  /*20c0*/  STS.U16 [R7+UR20], R72 ;  /* 0x0000004807007988 */ /* 0x000fe80008000414 */
[----:B------:R-:W-:Y:S04]  /*20d0*/  STS.U16 [R7+UR20+0x200], R74 ;  /* 0x0002004a07007988 */ /* 0x000fe80008000414 */
        /* <DEDUP_REMOVED lines=13> */
[----:B------:R-:W-:Y:S01]  /*21b0*/  STS.U16 [R3+UR20+0x2208], R54 ;  /* 0x0022083603007988 */ /* 0x000fe20008000414 */
[----:B------:R1:W-:Y:S06]  /*21c0*/  MEMBAR.ALL.CTA ;  /* 0x0000000000007992 */ /* 0x0003ec0000008000 */
[----:B-1----:R-:W1:Y:S02]  /*21d0*/  FENCE.VIEW.ASYNC.S ;  /* 0x00000000000073c6 */ /* 0x002e640000000000 */
[----:B-1----:R-:W-:Y:S06]  /*21e0*/  BAR.SYNC.DEFER_BLOCKING 0x0 ;  /* 0x0000000000007b1d */ /* 0x002fec0000010000 */
[----:B------:R1:W-:Y:S01]  /*21f0*/  @UP1 UTMASTG.2D [UR20], [UR6] ;  /* 0x00000014060013b5 */ /* 0x0003e20008008000 */
[----:B------:R0:W-:Y:S01]  /*2200*/  UTMACMDFLUSH ;  /* 0x00000000000079b7 */ /* 0x0001e20000000000 */
[----:B------:R-:W-:-:S04]  /*2210*/  DEPBAR.LE SB0, 0x0 ;  /* 0x000080000000791a */ /* 0x000fc80000000000 */
[----:B------:R-:W-:Y:S06]  /*2220*/  BAR.SYNC.DEFER_BLOCKING 0x0 ;  /* 0x0000000000007b1d */ /* 0x000fec0000010000 */
[----:B-1----:R-:W-:Y:S05]  /*2230*/  EXIT ;  /* 0x000000000000794d */ /* 0x002fea0003800000 */
.L_x_49:
[----:B------:R-:W1:Y:S02]  /*2240*/  SYNCS.PHASECHK.TRANS64.TRYWAIT P0, [UR18+0x14000], R3 ;  /* 0x01400003ff0075a7 */ /* 0x000e640008000152 */
[----:B-1----:R-:W-:Y:S05]  /*2250*/  @!P0 BRA `(.L_x_49) ;  /* 0xfffffffc00f88947 */ /* 0x002fea000383ffff */
[----:B------:R-:W-:Y:S05]  /*2260*/  BRA `(.L_x_51) ;  /* 0xfffffff400e87947 */ /* 0x000fea000383ffff */
.L_x_52:
[----:B------:R-:W-:-:S00]  /*2270*/  BRA `(.L_x_52) ;  /* 0xfffffffc00fc7947 */ /* 0x000fc0000383ffff */
[----:B------:R-:W-:-:S00]  /*2280*/  NOP ;  /* 0x0000000000007918 */ /* 0x000fc00000000000 */
[----:B------:R-:W-:-:S00]  /*2290*/  NOP ;  /* 0x0000000000007918 */ /* 0x000fc00000000000 */
[----:B------:R-:W-:-:S00]  /*22a0*/  NOP ;  /* 0x0000000000007918 */ /* 0x000fc00000000000 */
[----:B------:R-:W-:-:S00]  /*22b0*/  NOP ;  /* 0x0000000000007918 */ /* 0x000fc00000000000 */
[----:B------:R-:W-:-:S00]  /*22c0*/  NOP ;  /* 0x0000000000007918 */ /* 0x000fc00000000000 */
[----:B------:R-:W-:-:S00]  /*22d0*/  NOP ;  /* 0x0000000000007918 */ /* 0x000fc00000000000 */
[----:B------:R-:W-:-:S00]  /*22e0*/  NOP ;  /* 0x0000000000007918 */ /* 0x000fc00000000000 */
[----:B------:R-:W-:-:S00]  /*22f0*/  NOP ;  /* 0x0000000000007918 */ /* 0x000fc00000000000 */
.L_x_53:


//--------------------- .nv.shared.gluon_wgmma    --------------------------
	.section	.nv.shared.gluon_wgmma,"aw",@nobits
	.sectionflags	@""
	.align	16
	.zero		1024


//--------------------- .nv.shared.reserved.0     --------------------------
	.section	.nv.shared.reserved.0,"aw",@nobits
	.weak		__nv_reservedSMEM_offset_0_alias
	.size		__nv_reservedSMEM_offset_0_alias, 0, 0
	.other		__nv_reservedSMEM_offset_0_alias,@"STO_CUDA_RESERVED_SHARED STV_DEFAULT"
__nv_reservedSMEM_offset_0_alias:
	.zero		0


//--------------------- .nv.constant0.gluon_wgmma --------------------------
	.section	.nv.constant0.gluon_wgmma,"a",@progbits
	.sectionflags	@""
	.align	4
.nv.constant0.gluon_wgmma:
	.zero		608


//--------------------- SYMBOLS --------------------------

	.type		.nv.reservedSmem.offset0,@object
	.size		.nv.reservedSmem.offset0,0x4
